//
// Generated by NVIDIA NVVM Compiler
//
// Compiler Build ID: CL-36424714
// Cuda compilation tools, release 13.0, V13.0.88
// Based on NVVM 20.0.0
//

.version 9.0
.target sm_100
.address_size 64

	// .globl	_Z12compute_AnewPfS_
// _ZZ13compute_errorPfS_S_E14squared_errors has been demoted

.visible .entry _Z12compute_AnewPfS_(
	.param .u64 .ptr .align 1 _Z12compute_AnewPfS__param_0,
	.param .u64 .ptr .align 1 _Z12compute_AnewPfS__param_1
)
{
	.reg .pred 	%p<2>;
	.reg .b32 	%r<17>;
	.reg .b32 	%f<9>;
	.reg .b64 	%rd<14>;

	ld.param.u64 	%rd1, [_Z12compute_AnewPfS__param_0];
	ld.param.u64 	%rd2, [_Z12compute_AnewPfS__param_1];
	mov.u32 	%r4, %ctaid.y;
	mov.u32 	%r5, %ntid.y;
	mov.u32 	%r6, %tid.y;
	mad.lo.s32 	%r1, %r4, %r5, %r6;
	mov.u32 	%r7, %ctaid.x;
	mov.u32 	%r8, %ntid.x;
	mov.u32 	%r9, %tid.x;
	mad.lo.s32 	%r2, %r7, %r8, %r9;
	add.s32 	%r10, %r1, -1;
	add.s32 	%r3, %r2, -1;
	max.u32 	%r11, %r10, %r3;
	setp.gt.u32 	%p1, %r11, 4093;
	@%p1 bra 	$L__BB0_2;
	cvta.to.global.u64 	%rd3, %rd1;
	cvta.to.global.u64 	%rd4, %rd2;
	shl.b32 	%r12, %r1, 12;
	add.s32 	%r13, %r12, %r2;
	add.s32 	%r14, %r13, 4096;
	mul.wide.u32 	%rd5, %r14, 4;
	add.s64 	%rd6, %rd3, %rd5;
	ld.global.f32 	%f1, [%rd6];
	add.s32 	%r15, %r13, -4096;
	mul.wide.u32 	%rd7, %r15, 4;
	add.s64 	%rd8, %rd3, %rd7;
	ld.global.f32 	%f2, [%rd8];
	add.f32 	%f3, %f1, %f2;
	mul.wide.u32 	%rd9, %r13, 4;
	add.s64 	%rd10, %rd3, %rd9;
	ld.global.f32 	%f4, [%rd10+4];
	add.f32 	%f5, %f3, %f4;
	add.s32 	%r16, %r12, %r3;
	mul.wide.u32 	%rd11, %r16, 4;
	add.s64 	%rd12, %rd3, %rd11;
	ld.global.f32 	%f6, [%rd12];
	add.f32 	%f7, %f5, %f6;
	mul.f32 	%f8, %f7, 0f3E800000;
	add.s64 	%rd13, %rd4, %rd9;
	st.global.f32 	[%rd13], %f8;
$L__BB0_2:
	ret;

}
	// .globl	_Z13compute_errorPfS_S_
.visible .entry _Z13compute_errorPfS_S_(
	.param .u64 .ptr .align 1 _Z13compute_errorPfS_S__param_0,
	.param .u64 .ptr .align 1 _Z13compute_errorPfS_S__param_1,
	.param .u64 .ptr .align 1 _Z13compute_errorPfS_S__param_2
)
{
	.reg .pred 	%p<44>;
	.reg .b32 	%r<97>;
	.reg .b32 	%f<70>;
	.reg .b64 	%rd<34>;
	// demoted variable
	.shared .align 4 .b8 _ZZ13compute_errorPfS_S_E14squared_errors[4096];
	ld.param.u64 	%rd3, [_Z13compute_errorPfS_S__param_0];
	ld.param.u64 	%rd4, [_Z13compute_errorPfS_S__param_1];
	ld.param.u64 	%rd5, [_Z13compute_errorPfS_S__param_2];
	cvta.to.global.u64 	%rd1, %rd5;
	mov.u32 	%r1, %ctaid.y;
	mov.u32 	%r51, %ntid.y;
	mov.u32 	%r2, %tid.y;
	mad.lo.s32 	%r3, %r1, %r51, %r2;
	mov.u32 	%r4, %ctaid.x;
	mov.u32 	%r52, %ntid.x;
	mov.u32 	%r5, %tid.x;
	mad.lo.s32 	%r6, %r4, %r52, %r5;
	add.s32 	%r53, %r3, -1;
	add.s32 	%r54, %r6, -1;
	shl.b32 	%r55, %r2, 5;
	add.s32 	%r56, %r55, %r5;
	shl.b32 	%r57, %r56, 2;
	mov.u32 	%r58, _ZZ13compute_errorPfS_S_E14squared_errors;
	add.s32 	%r7, %r58, %r57;
	max.u32 	%r59, %r53, %r54;
	setp.gt.u32 	%p1, %r59, 4093;
	@%p1 bra 	$L__BB1_2;
	cvta.to.global.u64 	%rd6, %rd4;
	cvta.to.global.u64 	%rd7, %rd3;
	shl.b32 	%r61, %r3, 12;
	add.s32 	%r62, %r61, %r6;
	mul.wide.u32 	%rd8, %r62, 4;
	add.s64 	%rd9, %rd6, %rd8;
	ld.global.f32 	%f39, [%rd9];
	add.s64 	%rd10, %rd7, %rd8;
	ld.global.f32 	%f40, [%rd10];
	sub.f32 	%f41, %f39, %f40;
	abs.f32 	%f42, %f41;
	st.shared.f32 	[%r7], %f42;
	bra.uni 	$L__BB1_3;
$L__BB1_2:
	mov.b32 	%r60, 0;
	st.shared.u32 	[%r7], %r60;
$L__BB1_3:
	bar.sync 	0;
	and.b32  	%r63, %r5, 1;
	setp.eq.b32 	%p2, %r63, 1;
	@%p2 bra 	$L__BB1_6;
	ld.shared.f32 	%f43, [%r7];
	ld.shared.f32 	%f1, [%r7+4];
	setp.geu.f32 	%p3, %f43, %f1;
	@%p3 bra 	$L__BB1_6;
	st.shared.f32 	[%r7], %f1;
$L__BB1_6:
	bar.sync 	0;
	and.b32  	%r64, %r5, 3;
	setp.ne.s32 	%p4, %r64, 0;
	@%p4 bra 	$L__BB1_9;
	ld.shared.f32 	%f44, [%r7];
	ld.shared.f32 	%f2, [%r7+8];
	setp.geu.f32 	%p5, %f44, %f2;
	@%p5 bra 	$L__BB1_9;
	st.shared.f32 	[%r7], %f2;
$L__BB1_9:
	bar.sync 	0;
	and.b32  	%r65, %r5, 7;
	setp.ne.s32 	%p6, %r65, 0;
	@%p6 bra 	$L__BB1_12;
	ld.shared.f32 	%f45, [%r7];
	ld.shared.f32 	%f3, [%r7+16];
	setp.geu.f32 	%p7, %f45, %f3;
	@%p7 bra 	$L__BB1_12;
	st.shared.f32 	[%r7], %f3;
$L__BB1_12:
	bar.sync 	0;
	and.b32  	%r66, %r5, 15;
	setp.ne.s32 	%p8, %r66, 0;
	@%p8 bra 	$L__BB1_15;
	ld.shared.f32 	%f46, [%r7];
	ld.shared.f32 	%f4, [%r7+32];
	setp.geu.f32 	%p9, %f46, %f4;
	@%p9 bra 	$L__BB1_15;
	st.shared.f32 	[%r7], %f4;
$L__BB1_15:
	bar.sync 	0;
	and.b32  	%r67, %r5, 31;
	setp.ne.s32 	%p10, %r67, 0;
	@%p10 bra 	$L__BB1_18;
	ld.shared.f32 	%f47, [%r7];
	ld.shared.f32 	%f5, [%r7+64];
	setp.geu.f32 	%p11, %f47, %f5;
	@%p11 bra 	$L__BB1_18;
	st.shared.f32 	[%r7], %f5;
$L__BB1_18:
	bar.sync 	0;
	setp.ne.s32 	%p12, %r5, 0;
	@%p12 bra 	$L__BB1_35;
	shl.b32 	%r68, %r2, 7;
	add.s32 	%r8, %r58, %r68;
	and.b32  	%r70, %r2, 1;
	setp.eq.b32 	%p13, %r70, 1;
	@%p13 bra 	$L__BB1_22;
	ld.shared.f32 	%f48, [%r8];
	ld.shared.f32 	%f6, [%r8+128];
	setp.geu.f32 	%p14, %f48, %f6;
	@%p14 bra 	$L__BB1_22;
	st.shared.f32 	[%r8], %f6;
$L__BB1_22:
	bar.sync 	0;
	and.b32  	%r71, %r2, 3;
	setp.ne.s32 	%p15, %r71, 0;
	@%p15 bra 	$L__BB1_25;
	ld.shared.f32 	%f49, [%r8];
	ld.shared.f32 	%f7, [%r8+256];
	setp.geu.f32 	%p16, %f49, %f7;
	@%p16 bra 	$L__BB1_25;
	st.shared.f32 	[%r8], %f7;
$L__BB1_25:
	bar.sync 	0;
	and.b32  	%r72, %r2, 7;
	setp.ne.s32 	%p17, %r72, 0;
	@%p17 bra 	$L__BB1_28;
	ld.shared.f32 	%f50, [%r8];
	ld.shared.f32 	%f8, [%r8+512];
	setp.geu.f32 	%p18, %f50, %f8;
	@%p18 bra 	$L__BB1_28;
	st.shared.f32 	[%r8], %f8;
$L__BB1_28:
	bar.sync 	0;
	and.b32  	%r73, %r2, 15;
	setp.ne.s32 	%p19, %r73, 0;
	@%p19 bra 	$L__BB1_31;
	ld.shared.f32 	%f51, [%r8];
	ld.shared.f32 	%f9, [%r8+1024];
	setp.geu.f32 	%p20, %f51, %f9;
	@%p20 bra 	$L__BB1_31;
	st.shared.f32 	[%r8], %f9;
$L__BB1_31:
	bar.sync 	0;
	and.b32  	%r74, %r2, 31;
	setp.ne.s32 	%p21, %r74, 0;
	@%p21 bra 	$L__BB1_34;
	ld.shared.f32 	%f52, [%r8];
	ld.shared.f32 	%f10, [%r8+2048];
	setp.geu.f32 	%p22, %f52, %f10;
	@%p22 bra 	$L__BB1_34;
	st.shared.f32 	[%r8], %f10;
$L__BB1_34:
	bar.sync 	0;
$L__BB1_35:
	or.b32  	%r75, %r5, %r2;
	setp.ne.s32 	%p23, %r75, 0;
	@%p23 bra 	$L__BB1_70;
	ld.shared.f32 	%f53, [_ZZ13compute_errorPfS_S_E14squared_errors];
	mov.u32 	%r9, %nctaid.x;
	mul.lo.s32 	%r10, %r1, %r9;
	add.s32 	%r76, %r10, %r4;
	mul.wide.u32 	%rd11, %r76, 4;
	add.s64 	%rd12, %rd1, %rd11;
	st.global.f32 	[%rd12], %f53;
	bar.sync 	0;
	setp.ne.s32 	%p24, %r4, 0;
	@%p24 bra 	$L__BB1_70;
	mul.wide.u32 	%rd13, %r10, 4;
	add.s64 	%rd2, %rd1, %rd13;
	ld.global.f32 	%f55, [%rd2];
	and.b32  	%r11, %r9, 3;
	setp.lt.u32 	%p25, %r9, 4;
	mov.b32 	%r86, 0;
	@%p25 bra 	$L__BB1_48;
	and.b32  	%r86, %r9, 2147483644;
	and.b32  	%r78, %r9, -4;
	neg.s32 	%r85, %r78;
	add.s32 	%r84, %r10, 3;
$L__BB1_39:
	add.s32 	%r17, %r84, -2;
	add.s32 	%r79, %r84, -3;
	mul.wide.u32 	%rd14, %r79, 4;
	add.s64 	%rd15, %rd1, %rd14;
	ld.global.f32 	%f13, [%rd15];
	setp.geu.f32 	%p26, %f55, %f13;
	@%p26 bra 	$L__BB1_41;
	st.global.f32 	[%rd2], %f13;
	mov.f32 	%f55, %f13;
$L__BB1_41:
	mul.wide.u32 	%rd16, %r17, 4;
	add.s64 	%rd17, %rd1, %rd16;
	ld.global.f32 	%f15, [%rd17];
	setp.geu.f32 	%p27, %f55, %f15;
	@%p27 bra 	$L__BB1_43;
	st.global.f32 	[%rd2], %f15;
	mov.f32 	%f55, %f15;
$L__BB1_43:
	add.s32 	%r80, %r17, 1;
	mul.wide.u32 	%rd18, %r80, 4;
	add.s64 	%rd19, %rd1, %rd18;
	ld.global.f32 	%f17, [%rd19];
	setp.geu.f32 	%p28, %f55, %f17;
	@%p28 bra 	$L__BB1_45;
	st.global.f32 	[%rd2], %f17;
	mov.f32 	%f55, %f17;
$L__BB1_45:
	mul.wide.u32 	%rd20, %r84, 4;
	add.s64 	%rd21, %rd1, %rd20;
	ld.global.f32 	%f19, [%rd21];
	setp.geu.f32 	%p29, %f55, %f19;
	@%p29 bra 	$L__BB1_47;
	st.global.f32 	[%rd2], %f19;
	mov.f32 	%f55, %f19;
$L__BB1_47:
	add.s32 	%r85, %r85, 4;
	add.s32 	%r84, %r84, 4;
	setp.ne.s32 	%p30, %r85, 0;
	@%p30 bra 	$L__BB1_39;
$L__BB1_48:
	setp.eq.s32 	%p31, %r11, 0;
	@%p31 bra 	$L__BB1_53;
	add.s32 	%r88, %r86, %r10;
	neg.s32 	%r87, %r11;
$L__BB1_50:
	.pragma "nounroll";
	mul.wide.u32 	%rd22, %r88, 4;
	add.s64 	%rd23, %rd1, %rd22;
	ld.global.f32 	%f23, [%rd23];
	setp.geu.f32 	%p32, %f55, %f23;
	@%p32 bra 	$L__BB1_52;
	st.global.f32 	[%rd2], %f23;
	mov.f32 	%f55, %f23;
$L__BB1_52:
	add.s32 	%r88, %r88, 1;
	add.s32 	%r87, %r87, 1;
	setp.ne.s32 	%p33, %r87, 0;
	@%p33 bra 	$L__BB1_50;
$L__BB1_53:
	bar.sync 	0;
	setp.ne.s32 	%p34, %r1, 0;
	@%p34 bra 	$L__BB1_70;
	mov.u32 	%r27, %nctaid.y;
	ld.global.f32 	%f63, [%rd1];
	and.b32  	%r28, %r27, 3;
	setp.lt.u32 	%p35, %r27, 4;
	mov.b32 	%r94, 0;
	@%p35 bra 	$L__BB1_65;
	and.b32  	%r94, %r27, 65532;
	and.b32  	%r83, %r27, -4;
	neg.s32 	%r93, %r83;
	shl.b32 	%r31, %r9, 2;
	shl.b32 	%r91, %r9, 1;
	mul.lo.s32 	%r90, %r9, 3;
	mov.b32 	%r89, 0;
	mov.u32 	%r92, %r9;
$L__BB1_56:
	mul.wide.u32 	%rd24, %r89, 4;
	add.s64 	%rd25, %rd1, %rd24;
	ld.global.f32 	%f27, [%rd25];
	setp.geu.f32 	%p36, %f63, %f27;
	@%p36 bra 	$L__BB1_58;
	st.global.f32 	[%rd1], %f27;
	mov.f32 	%f63, %f27;
$L__BB1_58:
	mul.wide.u32 	%rd26, %r92, 4;
	add.s64 	%rd27, %rd1, %rd26;
	ld.global.f32 	%f29, [%rd27];
	setp.geu.f32 	%p37, %f63, %f29;
	@%p37 bra 	$L__BB1_60;
	st.global.f32 	[%rd1], %f29;
	mov.f32 	%f63, %f29;
$L__BB1_60:
	mul.wide.u32 	%rd28, %r91, 4;
	add.s64 	%rd29, %rd1, %rd28;
	ld.global.f32 	%f31, [%rd29];
	setp.geu.f32 	%p38, %f63, %f31;
	@%p38 bra 	$L__BB1_62;
	st.global.f32 	[%rd1], %f31;
	mov.f32 	%f63, %f31;
$L__BB1_62:
	mul.wide.u32 	%rd30, %r90, 4;
	add.s64 	%rd31, %rd1, %rd30;
	ld.global.f32 	%f33, [%rd31];
	setp.geu.f32 	%p39, %f63, %f33;
	@%p39 bra 	$L__BB1_64;
	st.global.f32 	[%rd1], %f33;
	mov.f32 	%f63, %f33;
$L__BB1_64:
	add.s32 	%r93, %r93, 4;
	add.s32 	%r92, %r92, %r31;
	add.s32 	%r91, %r91, %r31;
	add.s32 	%r90, %r90, %r31;
	add.s32 	%r89, %r89, %r31;
	setp.ne.s32 	%p40, %r93, 0;
	@%p40 bra 	$L__BB1_56;
$L__BB1_65:
	setp.eq.s32 	%p41, %r28, 0;
	@%p41 bra 	$L__BB1_70;
	mul.lo.s32 	%r96, %r9, %r94;
	neg.s32 	%r95, %r28;
$L__BB1_67:
	.pragma "nounroll";
	mul.wide.u32 	%rd32, %r96, 4;
	add.s64 	%rd33, %rd1, %rd32;
	ld.global.f32 	%f37, [%rd33];
	setp.geu.f32 	%p42, %f63, %f37;
	@%p42 bra 	$L__BB1_69;
	st.global.f32 	[%rd1], %f37;
	mov.f32 	%f63, %f37;
$L__BB1_69:
	add.s32 	%r96, %r96, %r9;
	add.s32 	%r95, %r95, 1;
	setp.ne.s32 	%p43, %r95, 0;
	@%p43 bra 	$L__BB1_67;
$L__BB1_70:
	ret;

}
	// .globl	_Z9copy_AnewPfS_
.visible .entry _Z9copy_AnewPfS_(
	.param .u64 .ptr .align 1 _Z9copy_AnewPfS__param_0,
	.param .u64 .ptr .align 1 _Z9copy_AnewPfS__param_1
)
{
	.reg .pred 	%p<2>;
	.reg .b32 	%r<14>;
	.reg .b32 	%f<2>;
	.reg .b64 	%rd<8>;

	ld.param.u64 	%rd1, [_Z9copy_AnewPfS__param_0];
	ld.param.u64 	%rd2, [_Z9copy_AnewPfS__param_1];
	mov.u32 	%r3, %ctaid.y;
	mov.u32 	%r4, %ntid.y;
	mov.u32 	%r5, %tid.y;
	mad.lo.s32 	%r1, %r3, %r4, %r5;
	mov.u32 	%r6, %ctaid.x;
	mov.u32 	%r7, %ntid.x;
	mov.u32 	%r8, %tid.x;
	mad.lo.s32 	%r2, %r6, %r7, %r8;
	add.s32 	%r9, %r1, -1;
	add.s32 	%r10, %r2, -1;
	max.u32 	%r11, %r9, %r10;
	setp.gt.u32 	%p1, %r11, 4093;
	@%p1 bra 	$L__BB2_2;
	cvta.to.global.u64 	%rd3, %rd2;
	cvta.to.global.u64 	%rd4, %rd1;
	shl.b32 	%r12, %r1, 12;
	add.s32 	%r13, %r12, %r2;
	mul.wide.u32 	%rd5, %r13, 4;
	add.s64 	%rd6, %rd3, %rd5;
	ld.global.f32 	%f1, [%rd6];
	add.s64 	%rd7, %rd4, %rd5;
	st.global.f32 	[%rd7], %f1;
$L__BB2_2:
	ret;

}


// ===== COMPILED SASS (sm_100) =====

	.target	sm_100

	.elftype	@"ET_EXEC"


//--------------------- .note.nv.tkinfo           --------------------------
	.section	.note.nv.tkinfo,"",@"SHT_NOTE"
	.sectionflags	@"SHF_NOTE_NV_TKINFO"
	.tkinfo
        /*0018*/ 	.word	0x00000002
        /*0030*/ 	.string	""
        /*0030*/ 	.string	"ptxas"
        /*0030*/ 	.string	"Cuda compilation tools, release 13.0, V13.0.88"
        /*0030*/ 	.string	"Build cuda_13.0.r13.0/compiler.36424714_0"
        /*0030*/ 	.string	"-arch sm_100 -m 64 "



//--------------------- .note.nv.cuinfo           --------------------------
	.section	.note.nv.cuinfo,"",@"SHT_NOTE"
	.sectionflags	@"SHF_NOTE_NV_CUINFO"
        /*0018*/ 	.short	0x0002
        /*001a*/ 	.short	0x0064
        /*001c*/ 	.short	0x0082
	.zero		2


//--------------------- .nv.info                  --------------------------
	.section	.nv.info,"",@"SHT_CUDA_INFO"
	.align	4


	//----- nvinfo : EIATTR_REGCOUNT
	.align		4
        /*0000*/ 	.byte	0x04, 0x2f
        /*0002*/ 	.short	(.L_1 - .L_0)
	.align		4
.L_0:
        /*0004*/ 	.word	index@(_Z12compute_AnewPfS_)
        /*0008*/ 	.word	0x00000010


	//----- nvinfo : EIATTR_FRAME_SIZE
	.align		4
.L_1:
        /*000c*/ 	.byte	0x04, 0x11
        /*000e*/ 	.short	(.L_3 - .L_2)
	.align		4
.L_2:
        /*0010*/ 	.word	index@(_Z12compute_AnewPfS_)
        /*0014*/ 	.word	0x00000000


	//----- nvinfo : EIATTR_REGCOUNT
	.align		4
.L_3:
        /*0018*/ 	.byte	0x04, 0x2f
        /*001a*/ 	.short	(.L_5 - .L_4)
	.align		4
.L_4:
        /*001c*/ 	.word	index@(_Z13compute_errorPfS_S_)
        /*0020*/ 	.word	0x0000001e


	//----- nvinfo : EIATTR_FRAME_SIZE
	.align		4
.L_5:
        /*0024*/ 	.byte	0x04, 0x11
        /*0026*/ 	.short	(.L_7 - .L_6)
	.align		4
.L_6:
        /*0028*/ 	.word	index@(_Z13compute_errorPfS_S_)
        /*002c*/ 	.word	0x00000000


	//----- nvinfo : EIATTR_REGCOUNT
	.align		4
.L_7:
        /*0030*/ 	.byte	0x04, 0x2f
        /*0032*/ 	.short	(.L_9 - .L_8)
	.align		4
.L_8:
        /*0034*/ 	.word	index@(_Z9copy_AnewPfS_)
        /*0038*/ 	.word	0x0000000a


	//----- nvinfo : EIATTR_FRAME_SIZE
	.align		4
.L_9:
        /*003c*/ 	.byte	0x04, 0x11
        /*003e*/ 	.short	(.L_11 - .L_10)
	.align		4
.L_10:
        /*0040*/ 	.word	index@(_Z9copy_AnewPfS_)
        /*0044*/ 	.word	0x00000000


	//----- nvinfo : EIATTR_MIN_STACK_SIZE
	.align		4
.L_11:
        /*0048*/ 	.byte	0x04, 0x12
        /*004a*/ 	.short	(.L_13 - .L_12)
	.align		4
.L_12:
        /*004c*/ 	.word	index@(_Z9copy_AnewPfS_)
        /*0050*/ 	.word	0x00000000


	//----- nvinfo : EIATTR_MIN_STACK_SIZE
	.align		4
.L_13:
        /*0054*/ 	.byte	0x04, 0x12
        /*0056*/ 	.short	(.L_15 - .L_14)
	.align		4
.L_14:
        /*0058*/ 	.word	index@(_Z13compute_errorPfS_S_)
        /*005c*/ 	.word	0x00000000


	//----- nvinfo : EIATTR_MIN_STACK_SIZE
	.align		4
.L_15:
        /*0060*/ 	.byte	0x04, 0x12
        /*0062*/ 	.short	(.L_17 - .L_16)
	.align		4
.L_16:
        /*0064*/ 	.word	index@(_Z12compute_AnewPfS_)
        /*0068*/ 	.word	0x00000000
.L_17:


//--------------------- .nv.compat                --------------------------
	.section	.nv.compat,"",@"SHT_CUDA_COMPAT_INFO"
	.align	4
        /*0000*/ 	.byte	0x02, 0x09, 0x00, 0x00, 0x02, 0x02, 0x01, 0x00, 0x02, 0x05, 0x05, 0x00, 0x03, 0x07, 0x01, 0x01
        /*0010*/ 	.byte	0x02, 0x03, 0x00, 0x00, 0x02, 0x06, 0x01, 0x00, 0x04, 0x0b, 0x08, 0x00, 0x09, 0x00, 0x00, 0x00
        /*0020*/ 	.byte	0x00, 0x00, 0x00, 0x00


//--------------------- .nv.info._Z9copy_AnewPfS_ --------------------------
	.section	.nv.info._Z9copy_AnewPfS_,"",@"SHT_CUDA_INFO"
	.sectionflags	@""
	.align	4


	//----- nvinfo : EIATTR_CUDA_API_VERSION
	.align		4
        /*0000*/ 	.byte	0x04, 0x37
        /*0002*/ 	.short	(.L_19 - .L_18)
.L_18:
        /*0004*/ 	.word	0x00000082


	//----- nvinfo : EIATTR_KPARAM_INFO
	.align		4
.L_19:
        /*0008*/ 	.byte	0x04, 0x17
        /*000a*/ 	.short	(.L_21 - .L_20)
.L_20:
        /*000c*/ 	.word	0x00000000
        /*0010*/ 	.short	0x0001
        /*0012*/ 	.short	0x0008
        /*0014*/ 	.byte	0x00, 0xf5, 0x21, 0x00


	//----- nvinfo : EIATTR_KPARAM_INFO
	.align		4
.L_21:
        /*0018*/ 	.byte	0x04, 0x17
        /*001a*/ 	.short	(.L_23 - .L_22)
.L_22:
        /*001c*/ 	.word	0x00000000
        /*0020*/ 	.short	0x0000
        /*0022*/ 	.short	0x0000
        /*0024*/ 	.byte	0x00, 0xf5, 0x21, 0x00


	//----- nvinfo : EIATTR_SPARSE_MMA_MASK
	.align		4
.L_23:
        /*0028*/ 	.byte	0x03, 0x50
        /*002a*/ 	.short	0x0000


	//----- nvinfo : EIATTR_MAXREG_COUNT
	.align		4
        /*002c*/ 	.byte	0x03, 0x1b
        /*002e*/ 	.short	0x00ff


	//----- nvinfo : EIATTR_MERCURY_ISA_VERSION
	.align		4
        /*0030*/ 	.byte	0x03, 0x5f
        /*0032*/ 	.short	0x0101


	//----- nvinfo : EIATTR_VRC_CTA_INIT_COUNT
	.align		4
        /*0034*/ 	.byte	0x02, 0x4a
	.zero		1
	.zero		1


	//----- nvinfo : EIATTR_EXIT_INSTR_OFFSETS
	.align		4
        /*0038*/ 	.byte	0x04, 0x1c
        /*003a*/ 	.short	(.L_25 - .L_24)


	//   ....[0]....
.L_24:
        /*003c*/ 	.word	0x000000c0


	//   ....[1]....
        /*0040*/ 	.word	0x00000150


	//----- nvinfo : EIATTR_CBANK_PARAM_SIZE
	.align		4
.L_25:
        /*0044*/ 	.byte	0x03, 0x19
        /*0046*/ 	.short	0x0010


	//----- nvinfo : EIATTR_PARAM_CBANK
	.align		4
        /*0048*/ 	.byte	0x04, 0x0a
        /*004a*/ 	.short	(.L_27 - .L_26)
	.align		4
.L_26:
        /*004c*/ 	.word	index@(.nv.constant0._Z9copy_AnewPfS_)
        /*0050*/ 	.short	0x0380
        /*0052*/ 	.short	0x0010


	//----- nvinfo : EIATTR_SW_WAR
	.align		4
.L_27:
        /*0054*/ 	.byte	0x04, 0x36
        /*0056*/ 	.short	(.L_29 - .L_28)
.L_28:
        /*0058*/ 	.word	0x00000008
.L_29:


//--------------------- .nv.info._Z13compute_errorPfS_S_ --------------------------
	.section	.nv.info._Z13compute_errorPfS_S_,"",@"SHT_CUDA_INFO"
	.sectionflags	@""
	.align	4


	//----- nvinfo : EIATTR_CUDA_API_VERSION
	.align		4
        /*0000*/ 	.byte	0x04, 0x37
        /*0002*/ 	.short	(.L_31 - .L_30)
.L_30:
        /*0004*/ 	.word	0x00000082


	//----- nvinfo : EIATTR_KPARAM_INFO
	.align		4
.L_31:
        /*0008*/ 	.byte	0x04, 0x17
        /*000a*/ 	.short	(.L_33 - .L_32)
.L_32:
        /*000c*/ 	.word	0x00000000
        /*0010*/ 	.short	0x0002
        /*0012*/ 	.short	0x0010
        /*0014*/ 	.byte	0x00, 0xf5, 0x21, 0x00


	//----- nvinfo : EIATTR_KPARAM_INFO
	.align		4
.L_33:
        /*0018*/ 	.byte	0x04, 0x17
        /*001a*/ 	.short	(.L_35 - .L_34)
.L_34:
        /*001c*/ 	.word	0x00000000
        /*0020*/ 	.short	0x0001
        /*0022*/ 	.short	0x0008
        /*0024*/ 	.byte	0x00, 0xf5, 0x21, 0x00


	//----- nvinfo : EIATTR_KPARAM_INFO
	.align		4
.L_35:
        /*0028*/ 	.byte	0x04, 0x17
        /*002a*/ 	.short	(.L_37 - .L_36)
.L_36:
        /*002c*/ 	.word	0x00000000
        /*0030*/ 	.short	0x0000
        /*0032*/ 	.short	0x0000
        /*0034*/ 	.byte	0x00, 0xf5, 0x21, 0x00


	//----- nvinfo : EIATTR_SPARSE_MMA_MASK
	.align		4
.L_37:
        /*0038*/ 	.byte	0x03, 0x50
        /*003a*/ 	.short	0x0000


	//----- nvinfo : EIATTR_MAXREG_COUNT
	.align		4
        /*003c*/ 	.byte	0x03, 0x1b
        /*003e*/ 	.short	0x00ff


	//----- nvinfo : EIATTR_NUM_BARRIERS
	.align		4
        /*0040*/ 	.byte	0x02, 0x4c
        /*0042*/ 	.byte	0x01
	.zero		1


	//----- nvinfo : EIATTR_MERCURY_ISA_VERSION
	.align		4
        /*0044*/ 	.byte	0x03, 0x5f
        /*0046*/ 	.short	0x0101


	//----- nvinfo : EIATTR_VRC_CTA_INIT_COUNT
	.align		4
        /*0048*/ 	.byte	0x02, 0x4a
	.zero		1
	.zero		1


	//----- nvinfo : EIATTR_EXIT_INSTR_OFFSETS
	.align		4
        /*004c*/ 	.byte	0x04, 0x1c
        /*004e*/ 	.short	(.L_39 - .L_38)


	//   ....[0]....
.L_38:
        /*0050*/ 	.word	0x000007d0


	//   ....[1]....
        /*0054*/ 	.word	0x000008a0


	//   ....[2]....
        /*0058*/ 	.word	0x000016c0


	//   ....[3]....
        /*005c*/ 	.word	0x00002590


	//   ....[4]....
        /*0060*/ 	.word	0x00002670


	//----- nvinfo : EIATTR_CRS_STACK_SIZE
	.align		4
.L_39:
        /*0064*/ 	.byte	0x04, 0x1e
        /*0066*/ 	.short	(.L_41 - .L_40)
.L_40:
        /*0068*/ 	.word	0x00000000


	//----- nvinfo : EIATTR_CBANK_PARAM_SIZE
	.align		4
.L_41:
        /*006c*/ 	.byte	0x03, 0x19
        /*006e*/ 	.short	0x0018


	//----- nvinfo : EIATTR_PARAM_CBANK
	.align		4
        /*0070*/ 	.byte	0x04, 0x0a
        /*0072*/ 	.short	(.L_43 - .L_42)
	.align		4
.L_42:
        /*0074*/ 	.word	index@(.nv.constant0._Z13compute_errorPfS_S_)
        /*0078*/ 	.short	0x0380
        /*007a*/ 	.short	0x0018


	//----- nvinfo : EIATTR_SW_WAR
	.align		4
.L_43:
        /*007c*/ 	.byte	0x04, 0x36
        /*007e*/ 	.short	(.L_45 - .L_44)
.L_44:
        /*0080*/ 	.word	0x00000008
.L_45:


//--------------------- .nv.info._Z12compute_AnewPfS_ --------------------------
	.section	.nv.info._Z12compute_AnewPfS_,"",@"SHT_CUDA_INFO"
	.sectionflags	@""
	.align	4


	//----- nvinfo : EIATTR_CUDA_API_VERSION
	.align		4
        /*0000*/ 	.byte	0x04, 0x37
        /*0002*/ 	.short	(.L_47 - .L_46)
.L_46:
        /*0004*/ 	.word	0x00000082


	//----- nvinfo : EIATTR_KPARAM_INFO
	.align		4
.L_47:
        /*0008*/ 	.byte	0x04, 0x17
        /*000a*/ 	.short	(.L_49 - .L_48)
.L_48:
        /*000c*/ 	.word	0x00000000
        /*0010*/ 	.short	0x0001
        /*0012*/ 	.short	0x0008
        /*0014*/ 	.byte	0x00, 0xf5, 0x21, 0x00


	//----- nvinfo : EIATTR_KPARAM_INFO
	.align		4
.L_49:
        /*0018*/ 	.byte	0x04, 0x17
        /*001a*/ 	.short	(.L_51 - .L_50)
.L_50:
        /*001c*/ 	.word	0x00000000
        /*0020*/ 	.short	0x0000
        /*0022*/ 	.short	0x0000
        /*0024*/ 	.byte	0x00, 0xf5, 0x21, 0x00


	//----- nvinfo : EIATTR_SPARSE_MMA_MASK
	.align		4
.L_51:
        /*0028*/ 	.byte	0x03, 0x50
        /*002a*/ 	.short	0x0000


	//----- nvinfo : EIATTR_MAXREG_COUNT
	.align		4
        /*002c*/ 	.byte	0x03, 0x1b
        /*002e*/ 	.short	0x00ff


	//----- nvinfo : EIATTR_MERCURY_ISA_VERSION
	.align		4
        /*0030*/ 	.byte	0x03, 0x5f
        /*0032*/ 	.short	0x0101


	//----- nvinfo : EIATTR_VRC_CTA_INIT_COUNT
	.align		4
        /*0034*/ 	.byte	0x02, 0x4a
	.zero		1
	.zero		1


	//----- nvinfo : EIATTR_EXIT_INSTR_OFFSETS
	.align		4
        /*0038*/ 	.byte	0x04, 0x1c
        /*003a*/ 	.short	(.L_53 - .L_52)


	//   ....[0]....
.L_52:
        /*003c*/ 	.word	0x000000c0


	//   ....[1]....
        /*0040*/ 	.word	0x00000220


	//----- nvinfo : EIATTR_CBANK_PARAM_SIZE
	.align		4
.L_53:
        /*0044*/ 	.byte	0x03, 0x19
        /*0046*/ 	.short	0x0010


	//----- nvinfo : EIATTR_PARAM_CBANK
	.align		4
        /*0048*/ 	.byte	0x04, 0x0a
        /*004a*/ 	.short	(.L_55 - .L_54)
	.align		4
.L_54:
        /*004c*/ 	.word	index@(.nv.constant0._Z12compute_AnewPfS_)
        /*0050*/ 	.short	0x0380
        /*0052*/ 	.short	0x0010


	//----- nvinfo : EIATTR_SW_WAR
	.align		4
.L_55:
        /*0054*/ 	.byte	0x04, 0x36
        /*0056*/ 	.short	(.L_57 - .L_56)
.L_56:
        /*0058*/ 	.word	0x00000008
.L_57:


//--------------------- .nv.callgraph             --------------------------
	.section	.nv.callgraph,"",@"SHT_CUDA_CALLGRAPH"
	.align	4
	.sectionentsize	8
	.align		4
        /*0000*/ 	.word	0x00000000
	.align		4
        /*0004*/ 	.word	0xffffffff
	.align		4
        /*0008*/ 	.word	0x00000000
	.align		4
        /*000c*/ 	.word	0xfffffffe
	.align		4
        /*0010*/ 	.word	0x00000000
	.align		4
        /*0014*/ 	.word	0xfffffffd
	.align		4
        /*0018*/ 	.word	0x00000000
	.align		4
        /*001c*/ 	.word	0xfffffffc


//--------------------- .text._Z9copy_AnewPfS_    --------------------------
	.section	.text._Z9copy_AnewPfS_,"ax",@progbits
	.align	128
        .global         _Z9copy_AnewPfS_
        .type           _Z9copy_AnewPfS_,@function
        .size           _Z9copy_AnewPfS_,(.L_x_37 - _Z9copy_AnewPfS_)
        .other          _Z9copy_AnewPfS_,@"STO_CUDA_ENTRY STV_DEFAULT"
_Z9copy_AnewPfS_:
.text._Z9copy_AnewPfS_:
[----:B------:R-:W-:Y:S01]  /*0000*/  LDC R1, c[0x0][0x37c] ;  /* 0x0000df00ff017b82 */ /* 0x000fe20000000800 */
[----:B------:R-:W0:Y:S07]  /*0010*/  S2R R2, SR_TID.X ;  /* 0x0000000000027919 */ /* 0x000e2e0000002100 */
[----:B------:R-:W1:Y:S01]  /*0020*/  LDC R0, c[0x0][0x364] ;  /* 0x0000d900ff007b82 */ /* 0x000e620000000800 */
[----:B------:R-:W1:Y:S07]  /*0030*/  S2R R3, SR_TID.Y ;  /* 0x0000000000037919 */ /* 0x000e6e0000002200 */
[----:B------:R-:W0:Y:S08]  /*0040*/  S2UR UR5, SR_CTAID.X ;  /* 0x00000000000579c3 */ /* 0x000e300000002500 */
[----:B------:R-:W0:Y:S08]  /*0050*/  LDC R5, c[0x0][0x360] ;  /* 0x0000d800ff057b82 */ /* 0x000e300000000800 */
[----:B------:R-:W1:Y:S01]  /*0060*/  S2UR UR4, SR_CTAID.Y ;  /* 0x00000000000479c3 */ /* 0x000e620000002600 */
[----:B0-----:R-:W-:-:S02]  /*0070*/  IMAD R5, R5, UR5, R2 ;  /* 0x0000000505057c24 */ /* 0x001fc4000f8e0202 */
[----:B-1----:R-:W-:-:S03]  /*0080*/  IMAD R0, R0, UR4, R3 ;  /* 0x0000000400007c24 */ /* 0x002fc6000f8e0203 */
[----:B------:R-:W-:-:S04]  /*0090*/  IADD3 R3, PT, PT, R5, -0x1, RZ ;  /* 0xffffffff05037810 */ /* 0x000fc80007ffe0ff */
[----:B------:R-:W-:-:S04]  /*00a0*/  VIADDMNMX.U32 R3, R0, 0xffffffff, R3, !PT ;  /* 0xffffffff00037846 */ /* 0x000fc80007800003 */
[----:B------:R-:W-:-:S13]  /*00b0*/  ISETP.GT.U32.AND P0, PT, R3, 0xffd, PT ;  /* 0x00000ffd0300780c */ /* 0x000fda0003f04070 */
[----:B------:R-:W-:Y:S05]  /*00c0*/  @P0 EXIT ;  /* 0x000000000000094d */ /* 0x000fea0003800000 */
[----:B------:R-:W0:Y:S01]  /*00d0*/  LDC.64 R2, c[0x0][0x388] ;  /* 0x0000e200ff027b82 */ /* 0x000e220000000a00 */
[----:B------:R-:W1:Y:S01]  /*00e0*/  LDCU.64 UR4, c[0x0][0x358] ;  /* 0x00006b00ff0477ac */ /* 0x000e620008000a00 */
[----:B------:R-:W-:-:S06]  /*00f0*/  LEA R7, R0, R5, 0xc ;  /* 0x0000000500077211 */ /* 0x000fcc00078e60ff */
[----:B------:R-:W2:Y:S01]  /*0100*/  LDC.64 R4, c[0x0][0x380] ;  /* 0x0000e000ff047b82 */ /* 0x000ea20000000a00 */
[----:B0-----:R-:W-:-:S06]  /*0110*/  IMAD.WIDE.U32 R2, R7, 0x4, R2 ;  /* 0x0000000407027825 */ /* 0x001fcc00078e0002 */
[----:B-1----:R-:W3:Y:S01]  /*0120*/  LDG.E R3, desc[UR4][R2.64] ;  /* 0x0000000402037981 */ /* 0x002ee2000c1e1900 */
[----:B--2---:R-:W-:-:S05]  /*0130*/  IMAD.WIDE.U32 R4, R7, 0x4, R4 ;  /* 0x0000000407047825 */ /* 0x004fca00078e0004 */
[----:B---3--:R-:W-:Y:S01]  /*0140*/  STG.E desc[UR4][R4.64], R3 ;  /* 0x0000000304007986 */ /* 0x008fe2000c101904 */
[----:B------:R-:W-:Y:S05]  /*0150*/  EXIT ;  /* 0x000000000000794d */ /* 0x000fea0003800000 */
.L_x_0:
[----:B------:R-:W-:-:S00]  /*0160*/  BRA `(.L_x_0) ;  /* 0xfffffffc00fc7947 */ /* 0x000fc0000383ffff */
[----:B------:R-:W-:-:S00]  /*0170*/  NOP ;  /* 0x0000000000007918 */ /* 0x000fc00000000000 */
        /* <DEDUP_REMOVED lines=8> */
.L_x_37:


//--------------------- .text._Z13compute_errorPfS_S_ --------------------------
	.section	.text._Z13compute_errorPfS_S_,"ax",@progbits
	.align	128
        .global         _Z13compute_errorPfS_S_
        .type           _Z13compute_errorPfS_S_,@function
        .size           _Z13compute_errorPfS_S_,(.L_x_38 - _Z13compute_errorPfS_S_)
        .other          _Z13compute_errorPfS_S_,@"STO_CUDA_ENTRY STV_DEFAULT"
_Z13compute_errorPfS_S_:
.text._Z13compute_errorPfS_S_:
[----:B------:R-:W-:Y:S01]  /*0000*/  LDC R1, c[0x0][0x37c] ;  /* 0x0000df00ff017b82 */ /* 0x000fe20000000800 */
[----:B------:R-:W0:Y:S07]  /*0010*/  S2R R0, SR_TID.X ;  /* 0x0000000000007919 */ /* 0x000e2e0000002100 */
[----:B------:R-:W1:Y:S01]  /*0020*/  LDC R2, c[0x0][0x364] ;  /* 0x0000d900ff027b82 */ /* 0x000e620000000800 */
[----:B------:R-:W2:Y:S01]  /*0030*/  LDCU.64 UR8, c[0x0][0x358] ;  /* 0x00006b00ff0877ac */ /* 0x000ea20008000a00 */
[----:B------:R-:W1:Y:S06]  /*0040*/  S2R R3, SR_TID.Y ;  /* 0x0000000000037919 */ /* 0x000e6c0000002200 */
[----:B------:R-:W0:Y:S08]  /*0050*/  S2UR UR7, SR_CTAID.X ;  /* 0x00000000000779c3 */ /* 0x000e300000002500 */
[----:B------:R-:W0:Y:S08]  /*0060*/  LDC R9, c[0x0][0x360] ;  /* 0x0000d800ff097b82 */ /* 0x000e300000000800 */
[----:B------:R-:W1:Y:S08]  /*0070*/  S2UR UR6, SR_CTAID.Y ;  /* 0x00000000000679c3 */ /* 0x000e700000002600 */
[----:B------:R-:W3:Y:S01]  /*0080*/  LDC.64 R4, c[0x0][0x388] ;  /* 0x0000e200ff047b82 */ /* 0x000ee20000000a00 */
[----:B0-----:R-:W-:-:S07]  /*0090*/  IMAD R9, R9, UR7, R0 ;  /* 0x0000000709097c24 */ /* 0x001fce000f8e0200 */
[----:B------:R-:W0:Y:S01]  /*00a0*/  LDC.64 R6, c[0x0][0x380] ;  /* 0x0000e000ff067b82 */ /* 0x000e220000000a00 */
[----:B------:R-:W-:Y:S02]  /*00b0*/  VIADD R11, R9, 0xffffffff ;  /* 0xffffffff090b7836 */ /* 0x000fe40000000000 */
[----:B-1----:R-:W-:-:S05]  /*00c0*/  IMAD R2, R2, UR6, R3 ;  /* 0x0000000602027c24 */ /* 0x002fca000f8e0203 */
[----:B------:R-:W-:-:S04]  /*00d0*/  VIADDMNMX.U32 R11, R2, 0xffffffff, R11, !PT ;  /* 0xffffffff020b7846 */ /* 0x000fc8000780000b */
[----:B------:R-:W-:-:S13]  /*00e0*/  ISETP.GT.U32.AND P4, PT, R11, 0xffd, PT ;  /* 0x00000ffd0b00780c */ /* 0x000fda0003f84070 */
[----:B------:R-:W-:-:S04]  /*00f0*/  @!P4 IMAD R9, R2, 0x1000, R9 ;  /* 0x000010000209c824 */ /* 0x000fc800078e0209 */
[----:B---3--:R-:W-:-:S04]  /*0100*/  @!P4 IMAD.WIDE.U32 R4, R9, 0x4, R4 ;  /* 0x000000040904c825 */ /* 0x008fc800078e0004 */
[----:B0-----:R-:W-:Y:S02]  /*0110*/  @!P4 IMAD.WIDE.U32 R6, R9, 0x4, R6 ;  /* 0x000000040906c825 */ /* 0x001fe400078e0006 */
[----:B--2---:R-:W2:Y:S04]  /*0120*/  @!P4 LDG.E R4, desc[UR8][R4.64] ;  /* 0x000000080404c981 */ /* 0x004ea8000c1e1900 */
[----:B------:R-:W2:Y:S01]  /*0130*/  @!P4 LDG.E R7, desc[UR8][R6.64] ;  /* 0x000000080607c981 */ /* 0x000ea2000c1e1900 */
[----:B------:R-:W0:Y:S01]  /*0140*/  S2UR UR5, SR_CgaCtaId ;  /* 0x00000000000579c3 */ /* 0x000e220000008800 */
[C---:B------:R-:W-:Y:S01]  /*0150*/  LOP3.LUT R2, R0.reuse, 0x1, RZ, 0xc0, !PT ;  /* 0x0000000100027812 */ /* 0x040fe200078ec0ff */
[----:B------:R-:W-:Y:S01]  /*0160*/  UMOV UR4, 0x400 ;  /* 0x0000040000047882 */ /* 0x000fe20000000000 */
[----:B------:R-:W-:Y:S01]  /*0170*/  BSSY.RECONVERGENT B0, `(.L_x_1) ;  /* 0x0000013000007945 */ /* 0x000fe20003800200 */
[----:B------:R-:W-:-:S02]  /*0180*/  LOP3.LUT P0, RZ, R0, 0x3, RZ, 0xc0, !PT ;  /* 0x0000000300ff7812 */ /* 0x000fc4000780c0ff */
[----:B------:R-:W-:Y:S02]  /*0190*/  ISETP.NE.U32.AND P5, PT, R2, 0x1, PT ;  /* 0x000000010200780c */ /* 0x000fe40003fa5070 */
[----:B------:R-:W-:Y:S02]  /*01a0*/  LEA R2, R3, R0, 0x5 ;  /* 0x0000000003027211 */ /* 0x000fe400078e28ff */
[C---:B------:R-:W-:Y:S02]  /*01b0*/  LOP3.LUT P1, RZ, R0.reuse, 0x7, RZ, 0xc0, !PT ;  /* 0x0000000700ff7812 */ /* 0x040fe4000782c0ff */
[C---:B------:R-:W-:Y:S02]  /*01c0*/  LOP3.LUT P2, RZ, R0.reuse, 0xf, RZ, 0xc0, !PT ;  /* 0x0000000f00ff7812 */ /* 0x040fe4000784c0ff */
[----:B------:R-:W-:Y:S01]  /*01d0*/  LOP3.LUT P3, RZ, R0, 0x1f, RZ, 0xc0, !PT ;  /* 0x0000001f00ff7812 */ /* 0x000fe2000786c0ff */
[----:B0-----:R-:W-:-:S06]  /*01e0*/  ULEA UR4, UR5, UR4, 0x18 ;  /* 0x0000000405047291 */ /* 0x001fcc000f8ec0ff */
[----:B------:R-:W-:Y:S01]  /*01f0*/  LEA R2, R2, UR4, 0x2 ;  /* 0x0000000402027c11 */ /* 0x000fe2000f8e10ff */
[----:B--2---:R-:W-:-:S04]  /*0200*/  @!P4 FADD R8, R4, -R7 ;  /* 0x800000070408c221 */ /* 0x004fc80000000000 */
[----:B------:R-:W-:-:S05]  /*0210*/  @!P4 FADD R5, |R8|, -RZ ;  /* 0x800000ff0805c221 */ /* 0x000fca0000000200 */
[----:B------:R0:W-:Y:S04]  /*0220*/  @!P4 STS [R2], R5 ;  /* 0x000000050200c388 */ /* 0x0001e80000000800 */
[----:B------:R0:W-:Y:S01]  /*0230*/  @P4 STS [R2], RZ ;  /* 0x000000ff02004388 */ /* 0x0001e20000000800 */
[----:B------:R-:W-:Y:S06]  /*0240*/  BAR.SYNC.DEFER_BLOCKING 0x0 ;  /* 0x0000000000007b1d */ /* 0x000fec0000010000 */
[----:B------:R-:W-:Y:S05]  /*0250*/  @!P5 BRA `(.L_x_2) ;  /* 0x000000000010d947 */ /* 0x000fea0003800000 */
[----:B------:R-:W-:Y:S04]  /*0260*/  LDS R4, [R2] ;  /* 0x0000000002047984 */ /* 0x000fe80000000800 */
[----:B0-----:R-:W0:Y:S02]  /*0270*/  LDS R5, [R2+0x4] ;  /* 0x0000040002057984 */ /* 0x001e240000000800 */
[----:B0-----:R-:W-:-:S13]  /*0280*/  FSETP.GEU.AND P4, PT, R4, R5, PT ;  /* 0x000000050400720b */ /* 0x001fda0003f8e000 */
[----:B------:R1:W-:Y:S02]  /*0290*/  @!P4 STS [R2], R5 ;  /* 0x000000050200c388 */ /* 0x0003e40000000800 */
.L_x_2:
[----:B------:R-:W-:Y:S05]  /*02a0*/  BSYNC.RECONVERGENT B0 ;  /* 0x0000000000007941 */ /* 0x000fea0003800200 */
.L_x_1:
[----:B------:R-:W-:Y:S06]  /*02b0*/  BAR.SYNC.DEFER_BLOCKING 0x0 ;  /* 0x0000000000007b1d */ /* 0x000fec0000010000 */
[----:B------:R-:W-:Y:S04]  /*02c0*/  BSSY.RECONVERGENT B0, `(.L_x_3) ;  /* 0x0000006000007945 */ /* 0x000fe80003800200 */
[----:B------:R-:W-:Y:S05]  /*02d0*/  @P0 BRA `(.L_x_4) ;  /* 0x0000000000100947 */ /* 0x000fea0003800000 */
[----:B------:R-:W-:Y:S04]  /*02e0*/  LDS R4, [R2] ;  /* 0x0000000002047984 */ /* 0x000fe80000000800 */
[----:B01----:R-:W0:Y:S02]  /*02f0*/  LDS R5, [R2+0x8] ;  /* 0x0000080002057984 */ /* 0x003e240000000800 */
[----:B0-----:R-:W-:-:S13]  /*0300*/  FSETP.GEU.AND P0, PT, R4, R5, PT ;  /* 0x000000050400720b */ /* 0x001fda0003f0e000 */
[----:B------:R2:W-:Y:S02]  /*0310*/  @!P0 STS [R2], R5 ;  /* 0x0000000502008388 */ /* 0x0005e40000000800 */
.L_x_4:
[----:B------:R-:W-:Y:S05]  /*0320*/  BSYNC.RECONVERGENT B0 ;  /* 0x0000000000007941 */ /* 0x000fea0003800200 */
.L_x_3:
[----:B------:R-:W-:Y:S06]  /*0330*/  BAR.SYNC.DEFER_BLOCKING 0x0 ;  /* 0x0000000000007b1d */ /* 0x000fec0000010000 */
[----:B------:R-:W-:Y:S04]  /*0340*/  BSSY.RECONVERGENT B0, `(.L_x_5) ;  /* 0x0000006000007945 */ /* 0x000fe80003800200 */
[----:B------:R-:W-:Y:S05]  /*0350*/  @P1 BRA `(.L_x_6) ;  /* 0x0000000000101947 */ /* 0x000fea0003800000 */
[----:B------:R-:W-:Y:S04]  /*0360*/  LDS R4, [R2] ;  /* 0x0000000002047984 */ /* 0x000fe80000000800 */
[----:B012---:R-:W0:Y:S02]  /*0370*/  LDS R5, [R2+0x10] ;  /* 0x0000100002057984 */ /* 0x007e240000000800 */
[----:B0-----:R-:W-:-:S13]  /*0380*/  FSETP.GEU.AND P0, PT, R4, R5, PT ;  /* 0x000000050400720b */ /* 0x001fda0003f0e000 */
[----:B------:R3:W-:Y:S02]  /*0390*/  @!P0 STS [R2], R5 ;  /* 0x0000000502008388 */ /* 0x0007e40000000800 */
.L_x_6:
[----:B------:R-:W-:Y:S05]  /*03a0*/  BSYNC.RECONVERGENT B0 ;  /* 0x0000000000007941 */ /* 0x000fea0003800200 */
.L_x_5:
[----:B------:R-:W-:Y:S06]  /*03b0*/  BAR.SYNC.DEFER_BLOCKING 0x0 ;  /* 0x0000000000007b1d */ /* 0x000fec0000010000 */
[----:B------:R-:W-:Y:S04]  /*03c0*/  BSSY.RECONVERGENT B0, `(.L_x_7) ;  /* 0x0000006000007945 */ /* 0x000fe80003800200 */
[----:B------:R-:W-:Y:S05]  /*03d0*/  @P2 BRA `(.L_x_8) ;  /* 0x0000000000102947 */ /* 0x000fea0003800000 */
[----:B------:R-:W-:Y:S04]  /*03e0*/  LDS R4, [R2] ;  /* 0x0000000002047984 */ /* 0x000fe80000000800 */
[----:B0123--:R-:W0:Y:S02]  /*03f0*/  LDS R5, [R2+0x20] ;  /* 0x0000200002057984 */ /* 0x00fe240000000800 */
[----:B0-----:R-:W-:-:S13]  /*0400*/  FSETP.GEU.AND P0, PT, R4, R5, PT ;  /* 0x000000050400720b */ /* 0x001fda0003f0e000 */
[----:B------:R4:W-:Y:S02]  /*0410*/  @!P0 STS [R2], R5 ;  /* 0x0000000502008388 */ /* 0x0009e40000000800 */
.L_x_8:
[----:B------:R-:W-:Y:S05]  /*0420*/  BSYNC.RECONVERGENT B0 ;  /* 0x0000000000007941 */ /* 0x000fea0003800200 */
.L_x_7:
[----:B------:R-:W-:Y:S06]  /*0430*/  BAR.SYNC.DEFER_BLOCKING 0x0 ;  /* 0x0000000000007b1d */ /* 0x000fec0000010000 */
[----:B------:R-:W-:Y:S04]  /*0440*/  BSSY.RECONVERGENT B0, `(.L_x_9) ;  /* 0x0000006000007945 */ /* 0x000fe80003800200 */
[----:B------:R-:W-:Y:S05]  /*0450*/  @P3 BRA `(.L_x_10) ;  /* 0x0000000000103947 */ /* 0x000fea0003800000 */
[----:B------:R-:W-:Y:S04]  /*0460*/  LDS R4, [R2] ;  /* 0x0000000002047984 */ /* 0x000fe80000000800 */
[----:B01234-:R-:W0:Y:S02]  /*0470*/  LDS R5, [R2+0x40] ;  /* 0x0000400002057984 */ /* 0x01fe240000000800 */
[----:B0-----:R-:W-:-:S13]  /*0480*/  FSETP.GEU.AND P0, PT, R4, R5, PT ;  /* 0x000000050400720b */ /* 0x001fda0003f0e000 */
[----:B------:R0:W-:Y:S02]  /*0490*/  @!P0 STS [R2], R5 ;  /* 0x0000000502008388 */ /* 0x0001e40000000800 */
.L_x_10:
[----:B------:R-:W-:Y:S05]  /*04a0*/  BSYNC.RECONVERGENT B0 ;  /* 0x0000000000007941 */ /* 0x000fea0003800200 */
.L_x_9:
[----:B------:R-:W-:Y:S01]  /*04b0*/  BAR.SYNC.DEFER_BLOCKING 0x0 ;  /* 0x0000000000007b1d */ /* 0x000fe20000010000 */
[----:B------:R-:W-:-:S13]  /*04c0*/  ISETP.NE.AND P0, PT, R0, RZ, PT ;  /* 0x000000ff0000720c */ /* 0x000fda0003f05270 */
[----:B------:R-:W-:Y:S05]  /*04d0*/  @P0 BRA `(.L_x_11) ;  /* 0x0000000000b80947 */ /* 0x000fea0003800000 */
[C---:B01234-:R-:W-:Y:S02]  /*04e0*/  LOP3.LUT R2, R3.reuse, 0x1, RZ, 0xc0, !PT ;  /* 0x0000000103027812 */ /* 0x05ffe400078ec0ff */
[C---:B------:R-:W-:Y:S02]  /*04f0*/  LOP3.LUT P3, RZ, R3.reuse, 0x3, RZ, 0xc0, !PT ;  /* 0x0000000303ff7812 */ /* 0x040fe4000786c0ff */
[----:B------:R-:W-:Y:S02]  /*0500*/  ISETP.NE.U32.AND P4, PT, R2, 0x1, PT ;  /* 0x000000010200780c */ /* 0x000fe40003f85070 */
[C---:B------:R-:W-:Y:S02]  /*0510*/  LOP3.LUT P0, RZ, R3.reuse, 0x7, RZ, 0xc0, !PT ;  /* 0x0000000703ff7812 */ /* 0x040fe4000780c0ff */
[C---:B------:R-:W-:Y:S02]  /*0520*/  LOP3.LUT P1, RZ, R3.reuse, 0xf, RZ, 0xc0, !PT ;  /* 0x0000000f03ff7812 */ /* 0x040fe4000782c0ff */
[----:B------:R-:W-:-:S02]  /*0530*/  LOP3.LUT P2, RZ, R3, 0x1f, RZ, 0xc0, !PT ;  /* 0x0000001f03ff7812 */ /* 0x000fc4000784c0ff */
[----:B------:R-:W-:-:S05]  /*0540*/  LEA R2, R3, UR4, 0x7 ;  /* 0x0000000403027c11 */ /* 0x000fca000f8e38ff */
[----:B------:R-:W-:Y:S06]  /*0550*/  @!P4 BRA `(.L_x_12) ;  /* 0x000000000010c947 */ /* 0x000fec0003800000 */
[----:B------:R-:W-:Y:S04]  /*0560*/  LDS R4, [R2] ;  /* 0x0000000002047984 */ /* 0x000fe80000000800 */
[----:B------:R-:W0:Y:S02]  /*0570*/  LDS R5, [R2+0x80] ;  /* 0x0000800002057984 */ /* 0x000e240000000800 */
[----:B0-----:R-:W-:-:S13]  /*0580*/  FSETP.GEU.AND P4, PT, R4, R5, PT ;  /* 0x000000050400720b */ /* 0x001fda0003f8e000 */
[----:B------:R0:W-:Y:S02]  /*0590*/  @!P4 STS [R2], R5 ;  /* 0x000000050200c388 */ /* 0x0001e40000000800 */
.L_x_12:
[----:B------:R-:W-:Y:S05]  /*05a0*/  WARPSYNC.ALL ;  /* 0x0000000000007948 */ /* 0x000fea0003800000 */
[----:B------:R-:W-:Y:S06]  /*05b0*/  BAR.SYNC.DEFER_BLOCKING 0x0 ;  /* 0x0000000000007b1d */ /* 0x000fec0000010000 */
[----:B------:R-:W-:Y:S04]  /*05c0*/  BSSY.RECONVERGENT B0, `(.L_x_13) ;  /* 0x0000006000007945 */ /* 0x000fe80003800200 */
[----:B------:R-:W-:Y:S05]  /*05d0*/  @P3 BRA `(.L_x_14) ;  /* 0x0000000000103947 */ /* 0x000fea0003800000 */
[----:B------:R-:W-:Y:S04]  /*05e0*/  LDS R4, [R2] ;  /* 0x0000000002047984 */ /* 0x000fe80000000800 */
[----:B0-----:R-:W0:Y:S02]  /*05f0*/  LDS R5, [R2+0x100] ;  /* 0x0001000002057984 */ /* 0x001e240000000800 */
[----:B0-----:R-:W-:-:S13]  /*0600*/  FSETP.GEU.AND P3, PT, R4, R5, PT ;  /* 0x000000050400720b */ /* 0x001fda0003f6e000 */
[----:B------:R1:W-:Y:S02]  /*0610*/  @!P3 STS [R2], R5 ;  /* 0x000000050200b388 */ /* 0x0003e40000000800 */
.L_x_14:
[----:B------:R-:W-:Y:S05]  /*0620*/  BSYNC.RECONVERGENT B0 ;  /* 0x0000000000007941 */ /* 0x000fea0003800200 */
.L_x_13:
[----:B------:R-:W-:Y:S06]  /*0630*/  BAR.SYNC.DEFER_BLOCKING 0x0 ;  /* 0x0000000000007b1d */ /* 0x000fec0000010000 */
[----:B------:R-:W-:Y:S04]  /*0640*/  BSSY.RECONVERGENT B0, `(.L_x_15) ;  /* 0x0000006000007945 */ /* 0x000fe80003800200 */
[----:B------:R-:W-:Y:S05]  /*0650*/  @P0 BRA `(.L_x_16) ;  /* 0x0000000000100947 */ /* 0x000fea0003800000 */
[----:B------:R-:W-:Y:S04]  /*0660*/  LDS R4, [R2] ;  /* 0x0000000002047984 */ /* 0x000fe80000000800 */
[----:B01----:R-:W0:Y:S02]  /*0670*/  LDS R5, [R2+0x200] ;  /* 0x0002000002057984 */ /* 0x003e240000000800 */
[----:B0-----:R-:W-:-:S13]  /*0680*/  FSETP.GEU.AND P0, PT, R4, R5, PT ;  /* 0x000000050400720b */ /* 0x001fda0003f0e000 */
[----:B------:R2:W-:Y:S02]  /*0690*/  @!P0 STS [R2], R5 ;  /* 0x0000000502008388 */ /* 0x0005e40000000800 */
.L_x_16:
[----:B------:R-:W-:Y:S05]  /*06a0*/  BSYNC.RECONVERGENT B0 ;  /* 0x0000000000007941 */ /* 0x000fea0003800200 */
.L_x_15:
[----:B------:R-:W-:Y:S06]  /*06b0*/  BAR.SYNC.DEFER_BLOCKING 0x0 ;  /* 0x0000000000007b1d */ /* 0x000fec0000010000 */
[----:B------:R-:W-:Y:S04]  /*06c0*/  BSSY.RECONVERGENT B0, `(.L_x_17) ;  /* 0x0000006000007945 */ /* 0x000fe80003800200 */
[----:B------:R-:W-:Y:S05]  /*06d0*/  @P1 BRA `(.L_x_18) ;  /* 0x0000000000101947 */ /* 0x000fea0003800000 */
[----:B------:R-:W-:Y:S04]  /*06e0*/  LDS R4, [R2] ;  /* 0x0000000002047984 */ /* 0x000fe80000000800 */
[----:B012---:R-:W0:Y:S02]  /*06f0*/  LDS R5, [R2+0x400] ;  /* 0x0004000002057984 */ /* 0x007e240000000800 */
[----:B0-----:R-:W-:-:S13]  /*0700*/  FSETP.GEU.AND P0, PT, R4, R5, PT ;  /* 0x000000050400720b */ /* 0x001fda0003f0e000 */
[----:B------:R3:W-:Y:S02]  /*0710*/  @!P0 STS [R2], R5 ;  /* 0x0000000502008388 */ /* 0x0007e40000000800 */
.L_x_18:
[----:B------:R-:W-:Y:S05]  /*0720*/  BSYNC.RECONVERGENT B0 ;  /* 0x0000000000007941 */ /* 0x000fea0003800200 */
.L_x_17:
[----:B------:R-:W-:Y:S06]  /*0730*/  BAR.SYNC.DEFER_BLOCKING 0x0 ;  /* 0x0000000000007b1d */ /* 0x000fec0000010000 */
[----:B------:R-:W-:Y:S04]  /*0740*/  BSSY.RECONVERGENT B0, `(.L_x_19) ;  /* 0x0000006000007945 */ /* 0x000fe80003800200 */
[----:B------:R-:W-:Y:S05]  /*0750*/  @P2 BRA `(.L_x_20) ;  /* 0x0000000000102947 */ /* 0x000fea0003800000 */
[----:B------:R-:W-:Y:S04]  /*0760*/  LDS R4, [R2] ;  /* 0x0000000002047984 */ /* 0x000fe80000000800 */
[----:B0123--:R-:W0:Y:S02]  /*0770*/  LDS R5, [R2+0x800] ;  /* 0x0008000002057984 */ /* 0x00fe240000000800 */
[----:B0-----:R-:W-:-:S13]  /*0780*/  FSETP.GEU.AND P0, PT, R4, R5, PT ;  /* 0x000000050400720b */ /* 0x001fda0003f0e000 */
[----:B------:R4:W-:Y:S02]  /*0790*/  @!P0 STS [R2], R5 ;  /* 0x0000000502008388 */ /* 0x0009e40000000800 */
.L_x_20:
[----:B------:R-:W-:Y:S05]  /*07a0*/  BSYNC.RECONVERGENT B0 ;  /* 0x0000000000007941 */ /* 0x000fea0003800200 */
.L_x_19:
[----:B------:R-:W-:Y:S06]  /*07b0*/  BAR.SYNC.DEFER_BLOCKING 0x0 ;  /* 0x0000000000007b1d */ /* 0x000fec0000010000 */
.L_x_11:
[----:B------:R-:W-:-:S13]  /*07c0*/  LOP3.LUT P0, RZ, R0, R3, RZ, 0xfc, !PT ;  /* 0x0000000300ff7212 */ /* 0x000fda000780fcff */
[----:B------:R-:W-:Y:S05]  /*07d0*/  @P0 EXIT ;  /* 0x000000000000094d */ /* 0x000fea0003800000 */
[----:B------:R-:W5:Y:S01]  /*07e0*/  LDS R9, [UR4] ;  /* 0x00000004ff097984 */ /* 0x000f620008000800 */
[----:B------:R-:W5:Y:S01]  /*07f0*/  LDC R0, c[0x0][0x370] ;  /* 0x0000dc00ff007b82 */ /* 0x000f620000000800 */
[----:B------:R-:W0:Y:S01]  /*0800*/  LDCU.64 UR10, c[0x0][0x390] ;  /* 0x00007200ff0a77ac */ /* 0x000e220008000a00 */
[----:B------:R-:W-:Y:S01]  /*0810*/  ISETP.NE.AND P0, PT, RZ, UR7, PT ;  /* 0x00000007ff007c0c */ /* 0x000fe2000bf05270 */
[----:B01234-:R-:W-:Y:S02]  /*0820*/  IMAD.U32 R2, RZ, RZ, UR10 ;  /* 0x0000000aff027e24 */ /* 0x01ffe4000f8e00ff */
[----:B------:R-:W-:Y:S01]  /*0830*/  IMAD.U32 R3, RZ, RZ, UR11 ;  /* 0x0000000bff037e24 */ /* 0x000fe2000f8e00ff */
[----:B------:R-:W-:Y:S05]  /*0840*/  WARPSYNC.ALL ;  /* 0x0000000000007948 */ /* 0x000fea0003800000 */
[----:B-----5:R-:W-:-:S05]  /*0850*/  IMAD R7, R0, UR6, RZ ;  /* 0x0000000600077c24 */ /* 0x020fca000f8e02ff */
[----:B------:R-:W-:-:S05]  /*0860*/  IADD3 R5, PT, PT, R7, UR7, RZ ;  /* 0x0000000707057c10 */ /* 0x000fca000fffe0ff */
[----:B------:R-:W-:-:S05]  /*0870*/  IMAD.WIDE.U32 R4, R5, 0x4, R2 ;  /* 0x0000000405047825 */ /* 0x000fca00078e0002 */
[----:B------:R0:W-:Y:S01]  /*0880*/  STG.E desc[UR8][R4.64], R9 ;  /* 0x0000000904007986 */ /* 0x0001e2000c101908 */
[----:B------:R-:W-:Y:S06]  /*0890*/  BAR.SYNC.DEFER_BLOCKING 0x0 ;  /* 0x0000000000007b1d */ /* 0x000fec0000010000 */
[----:B------:R-:W-:Y:S05]  /*08a0*/  @P0 EXIT ;  /* 0x000000000000094d */ /* 0x000fea0003800000 */
[----:B0-----:R-:W-:-:S05]  /*08b0*/  IMAD.WIDE.U32 R4, R7, 0x4, R2 ;  /* 0x0000000407047825 */ /* 0x001fca00078e0002 */
[----:B------:R0:W5:Y:S01]  /*08c0*/  LDG.E R6, desc[UR8][R4.64] ;  /* 0x0000000804067981 */ /* 0x000162000c1e1900 */
[C---:B------:R-:W-:Y:S01]  /*08d0*/  ISETP.GE.U32.AND P0, PT, R0.reuse, 0x4, PT ;  /* 0x000000040000780c */ /* 0x040fe20003f06070 */
[----:B------:R-:W-:Y:S01]  /*08e0*/  IMAD.MOV.U32 R10, RZ, RZ, RZ ;  /* 0x000000ffff0a7224 */ /* 0x000fe200078e00ff */
[----:B------:R-:W-:-:S11]  /*08f0*/  LOP3.LUT R8, R0, 0x3, RZ, 0xc0, !PT ;  /* 0x0000000300087812 */ /* 0x000fd600078ec0ff */
[----:B0-----:R-:W-:Y:S05]  /*0900*/  @!P0 BRA `(.L_x_21) ;  /* 0x0000000c00248947 */ /* 0x001fea0003800000 */
[C---:B------:R-:W-:Y:S02]  /*0910*/  LOP3.LUT R11, R0.reuse, 0xfffffffc, RZ, 0xc0, !PT ;  /* 0xfffffffc000b7812 */ /* 0x040fe400078ec0ff */
[----:B------:R-:W-:Y:S02]  /*0920*/  LOP3.LUT R10, R0, 0x7ffffffc, RZ, 0xc0, !PT ;  /* 0x7ffffffc000a7812 */ /* 0x000fe400078ec0ff */
[----:B------:R-:W-:Y:S01]  /*0930*/  IADD3 R9, PT, PT, R7, 0x3, RZ ;  /* 0x0000000307097810 */ /* 0x000fe20007ffe0ff */
[----:B------:R-:W-:-:S05]  /*0940*/  IMAD.MOV R11, RZ, RZ, -R11 ;  /* 0x000000ffff0b7224 */ /* 0x000fca00078e0a0b */
[----:B------:R-:W-:-:S13]  /*0950*/  ISETP.GE.AND P0, PT, R11, RZ, PT ;  /* 0x000000ff0b00720c */ /* 0x000fda0003f06270 */
[----:B------:R-:W-:Y:S05]  /*0960*/  @P0 BRA `(.L_x_22) ;  /* 0x0000000800900947 */ /* 0x000fea0003800000 */
[----:B------:R-:W-:Y:S01]  /*0970*/  IMAD.MOV R12, RZ, RZ, -R11 ;  /* 0x000000ffff0c7224 */ /* 0x000fe200078e0a0b */
[----:B------:R-:W-:-:S04]  /*0980*/  PLOP3.LUT P0, PT, PT, PT, PT, 0x80, 0x8 ;  /* 0x000000000008781c */ /* 0x000fc80003f0f070 */
[----:B------:R-:W-:-:S13]  /*0990*/  ISETP.GT.AND P1, PT, R12, 0xc, PT ;  /* 0x0000000c0c00780c */ /* 0x000fda0003f24270 */
[----:B------:R-:W-:Y:S05]  /*09a0*/  @!P1 BRA `(.L_x_23) ;  /* 0x0000000400a09947 */ /* 0x000fea0003800000 */
[----:B------:R-:W-:Y:S01]  /*09b0*/  PLOP3.LUT P0, PT, PT, PT, PT, 0x8, 0x80 ;  /* 0x000000000080781c */ /* 0x000fe20003f0e170 */
[----:B------:R-:W0:Y:S01]  /*09c0*/  LDCU.64 UR4, c[0x0][0x390] ;  /* 0x00007200ff0477ac */ /* 0x000e220008000a00 */
[----:B------:R-:W-:-:S11]  /*09d0*/  NOP ;  /* 0x0000000000007918 */ /* 0x000fd60000000000 */
.L_x_24:
[----:B0-----:R-:W-:Y:S01]  /*09e0*/  MOV R2, UR4 ;  /* 0x0000000400027c02 */ /* 0x001fe20008000f00 */
[----:B-1----:R-:W-:Y:S02]  /*09f0*/  VIADD R13, R9, 0xfffffffd ;  /* 0xfffffffd090d7836 */ /* 0x002fe40000000000 */
[----:B------:R-:W-:Y:S02]  /*0a00*/  IMAD.U32 R3, RZ, RZ, UR5 ;  /* 0x00000005ff037e24 */ /* 0x000fe4000f8e00ff */
[----:B------:R-:W-:-:S05]  /*0a10*/  IMAD.WIDE.U32 R12, R13, 0x4, R2 ;  /* 0x000000040d0c7825 */ /* 0x000fca00078e0002 */
[----:B------:R-:W2:Y:S01]  /*0a20*/  LDG.E R19, desc[UR8][R12.64] ;  /* 0x000000080c137981 */ /* 0x000ea2000c1e1900 */
[----:B------:R-:W-:-:S04]  /*0a30*/  VIADD R15, R9, 0xfffffffe ;  /* 0xfffffffe090f7836 */ /* 0x000fc80000000000 */
[----:B------:R-:W-:Y:S01]  /*0a40*/  IMAD.WIDE.U32 R14, R15, 0x4, R2 ;  /* 0x000000040f0e7825 */ /* 0x000fe200078e0002 */
[----:B--2--5:R-:W-:-:S13]  /*0a50*/  FSETP.GEU.AND P1, PT, R6, R19, PT ;  /* 0x000000130600720b */ /* 0x024fda0003f2e000 */
[----:B------:R0:W-:Y:S04]  /*0a60*/  @!P1 STG.E desc[UR8][R4.64], R19 ;  /* 0x0000001304009986 */ /* 0x0001e8000c101908 */
[----:B------:R-:W2:Y:S01]  /*0a70*/  LDG.E R21, desc[UR8][R14.64] ;  /* 0x000000080e157981 */ /* 0x000ea2000c1e1900 */
[----:B------:R-:W-:Y:S01]  /*0a80*/  @!P1 MOV R6, R19 ;  /* 0x0000001300069202 */ /* 0x000fe20000000f00 */
[----:B------:R-:W-:-:S04]  /*0a90*/  VIADD R17, R9, 0xffffffff ;  /* 0xffffffff09117836 */ /* 0x000fc80000000000 */
[----:B------:R-:W-:Y:S01]  /*0aa0*/  IMAD.WIDE.U32 R16, R17, 0x4, R2 ;  /* 0x0000000411107825 */ /* 0x000fe200078e0002 */
[----:B--2---:R-:W-:-:S13]  /*0ab0*/  FSETP.GEU.AND P1, PT, R6, R21, PT ;  /* 0x000000150600720b */ /* 0x004fda0003f2e000 */
[----:B------:R1:W-:Y:S04]  /*0ac0*/  @!P1 STG.E desc[UR8][R4.64], R21 ;  /* 0x0000001504009986 */ /* 0x0003e8000c101908 */
[----:B------:R-:W2:Y:S01]  /*0ad0*/  LDG.E R17, desc[UR8][R16.64] ;  /* 0x0000000810117981 */ /* 0x000ea2000c1e1900 */
[----:B------:R-:W-:Y:S02]  /*0ae0*/  @!P1 IMAD.MOV.U32 R6, RZ, RZ, R21 ;  /* 0x000000ffff069224 */ /* 0x000fe400078e0015 */
[----:B------:R-:W-:-:S03]  /*0af0*/  IMAD.WIDE.U32 R12, R9, 0x4, R2 ;  /* 0x00000004090c7825 */ /* 0x000fc600078e0002 */
[----:B--2---:R-:W-:-:S13]  /*0b00*/  FSETP.GEU.AND P1, PT, R6, R17, PT ;  /* 0x000000110600720b */ /* 0x004fda0003f2e000 */
[----:B------:R2:W-:Y:S04]  /*0b10*/  @!P1 STG.E desc[UR8][R4.64], R17 ;  /* 0x0000001104009986 */ /* 0x0005e8000c101908 */
[----:B0-----:R-:W3:Y:S01]  /*0b20*/  LDG.E R19, desc[UR8][R12.64] ;  /* 0x000000080c137981 */ /* 0x001ee2000c1e1900 */
[----:B------:R-:W-:Y:S01]  /*0b30*/  @!P1 MOV R6, R17 ;  /* 0x0000001100069202 */ /* 0x000fe20000000f00 */
[----:B------:R-:W-:-:S04]  /*0b40*/  VIADD R15, R9, 0x1 ;  /* 0x00000001090f7836 */ /* 0x000fc80000000000 */
[----:B------:R-:W-:Y:S01]  /*0b50*/  IMAD.WIDE.U32 R14, R15, 0x4, R2 ;  /* 0x000000040f0e7825 */ /* 0x000fe200078e0002 */
[----:B---3--:R-:W-:-:S13]  /*0b60*/  FSETP.GEU.AND P1, PT, R6, R19, PT ;  /* 0x000000130600720b */ /* 0x008fda0003f2e000 */
[----:B------:R0:W-:Y:S04]  /*0b70*/  @!P1 STG.E desc[UR8][R4.64], R19 ;  /* 0x0000001304009986 */ /* 0x0001e8000c101908 */
[----:B------:R-:W3:Y:S01]  /*0b80*/  LDG.E R23, desc[UR8][R14.64] ;  /* 0x000000080e177981 */ /* 0x000ee2000c1e1900 */
[----:B------:R-:W-:Y:S01]  /*0b90*/  @!P1 IMAD.MOV.U32 R6, RZ, RZ, R19 ;  /* 0x000000ffff069224 */ /* 0x000fe200078e0013 */
[----:B-1----:R-:W-:-:S05]  /*0ba0*/  IADD3 R21, PT, PT, R9, 0x2, RZ ;  /* 0x0000000209157810 */ /* 0x002fca0007ffe0ff */
[----:B--2---:R-:W-:Y:S01]  /*0bb0*/  IMAD.WIDE.U32 R16, R21, 0x4, R2 ;  /* 0x0000000415107825 */ /* 0x004fe200078e0002 */
[----:B---3--:R-:W-:-:S13]  /*0bc0*/  FSETP.GEU.AND P1, PT, R6, R23, PT ;  /* 0x000000170600720b */ /* 0x008fda0003f2e000 */
[----:B------:R1:W-:Y:S04]  /*0bd0*/  @!P1 STG.E desc[UR8][R4.64], R23 ;  /* 0x0000001704009986 */ /* 0x0003e8000c101908 */
[----:B------:R-:W2:Y:S01]  /*0be0*/  LDG.E R21, desc[UR8][R16.64] ;  /* 0x0000000810157981 */ /* 0x000ea2000c1e1900 */
[----:B------:R-:W-:Y:S02]  /*0bf0*/  @!P1 IMAD.MOV.U32 R6, RZ, RZ, R23 ;  /* 0x000000ffff069224 */ /* 0x000fe400078e0017 */
[----:B------:R-:W-:-:S04]  /*0c00*/  VIADD R13, R9, 0x3 ;  /* 0x00000003090d7836 */ /* 0x000fc80000000000 */
[----:B------:R-:W-:Y:S01]  /*0c10*/  IMAD.WIDE.U32 R12, R13, 0x4, R2 ;  /* 0x000000040d0c7825 */ /* 0x000fe200078e0002 */
[----:B--2---:R-:W-:-:S13]  /*0c20*/  FSETP.GEU.AND P1, PT, R6, R21, PT ;  /* 0x000000150600720b */ /* 0x004fda0003f2e000 */
[----:B------:R2:W-:Y:S04]  /*0c30*/  @!P1 STG.E desc[UR8][R4.64], R21 ;  /* 0x0000001504009986 */ /* 0x0005e8000c101908 */
[----:B------:R-:W3:Y:S01]  /*0c40*/  LDG.E R13, desc[UR8][R12.64] ;  /* 0x000000080c0d7981 */ /* 0x000ee2000c1e1900 */
[----:B------:R-:W-:Y:S01]  /*0c50*/  @!P1 MOV R6, R21 ;  /* 0x0000001500069202 */ /* 0x000fe20000000f00 */
[----:B------:R-:W-:-:S04]  /*0c60*/  VIADD R15, R9, 0x4 ;  /* 0x00000004090f7836 */ /* 0x000fc80000000000 */
[----:B------:R-:W-:Y:S01]  /*0c70*/  IMAD.WIDE.U32 R14, R15, 0x4, R2 ;  /* 0x000000040f0e7825 */ /* 0x000fe200078e0002 */
[----:B---3--:R-:W-:-:S13]  /*0c80*/  FSETP.GEU.AND P1, PT, R6, R13, PT ;  /* 0x0000000d0600720b */ /* 0x008fda0003f2e000 */
[----:B------:R3:W-:Y:S04]  /*0c90*/  @!P1 STG.E desc[UR8][R4.64], R13 ;  /* 0x0000000d04009986 */ /* 0x0007e8000c101908 */
[----:B0-----:R-:W4:Y:S01]  /*0ca0*/  LDG.E R19, desc[UR8][R14.64] ;  /* 0x000000080e137981 */ /* 0x001f22000c1e1900 */
[----:B------:R-:W-:Y:S01]  /*0cb0*/  @!P1 IMAD.MOV.U32 R6, RZ, RZ, R13 ;  /* 0x000000ffff069224 */ /* 0x000fe200078e000d */
[----:B------:R-:W-:-:S05]  /*0cc0*/  IADD3 R17, PT, PT, R9, 0x5, RZ ;  /* 0x0000000509117810 */ /* 0x000fca0007ffe0ff */
[----:B------:R-:W-:Y:S01]  /*0cd0*/  IMAD.WIDE.U32 R16, R17, 0x4, R2 ;  /* 0x0000000411107825 */ /* 0x000fe200078e0002 */
[----:B----4-:R-:W-:-:S13]  /*0ce0*/  FSETP.GEU.AND P1, PT, R6, R19, PT ;  /* 0x000000130600720b */ /* 0x010fda0003f2e000 */
[----:B------:R0:W-:Y:S04]  /*0cf0*/  @!P1 STG.E desc[UR8][R4.64], R19 ;  /* 0x0000001304009986 */ /* 0x0001e8000c101908 */
[----:B-1----:R-:W4:Y:S01]  /*0d00*/  LDG.E R23, desc[UR8][R16.64] ;  /* 0x0000000810177981 */ /* 0x002f22000c1e1900 */
[----:B------:R-:W-:Y:S02]  /*0d10*/  @!P1 IMAD.MOV.U32 R6, RZ, RZ, R19 ;  /* 0x000000ffff069224 */ /* 0x000fe400078e0013 */
[----:B--2---:R-:W-:-:S04]  /*0d20*/  VIADD R21, R9, 0x6 ;  /* 0x0000000609157836 */ /* 0x004fc80000000000 */
[----:B---3--:R-:W-:Y:S01]  /*0d30*/  IMAD.WIDE.U32 R12, R21, 0x4, R2 ;  /* 0x00000004150c7825 */ /* 0x008fe200078e0002 */
[----:B----4-:R-:W-:-:S13]  /*0d40*/  FSETP.GEU.AND P1, PT, R6, R23, PT ;  /* 0x000000170600720b */ /* 0x010fda0003f2e000 */
[----:B------:R1:W-:Y:S04]  /*0d50*/  @!P1 STG.E desc[UR8][R4.64], R23 ;  /* 0x0000001704009986 */ /* 0x0003e8000c101908 */
[----:B------:R-:W2:Y:S01]  /*0d60*/  LDG.E R21, desc[UR8][R12.64] ;  /* 0x000000080c157981 */ /* 0x000ea2000c1e1900 */
[----:B------:R-:W-:Y:S01]  /*0d70*/  @!P1 MOV R6, R23 ;  /* 0x0000001700069202 */ /* 0x000fe20000000f00 */
[----:B------:R-:W-:-:S04]  /*0d80*/  VIADD R15, R9, 0x7 ;  /* 0x00000007090f7836 */ /* 0x000fc80000000000 */
[----:B------:R-:W-:Y:S01]  /*0d90*/  IMAD.WIDE.U32 R14, R15, 0x4, R2 ;  /* 0x000000040f0e7825 */ /* 0x000fe200078e0002 */
[----:B--2---:R-:W-:-:S13]  /*0da0*/  FSETP.GEU.AND P1, PT, R6, R21, PT ;  /* 0x000000150600720b */ /* 0x004fda0003f2e000 */
[----:B------:R2:W-:Y:S04]  /*0db0*/  @!P1 STG.E desc[UR8][R4.64], R21 ;  /* 0x0000001504009986 */ /* 0x0005e8000c101908 */
[----:B------:R-:W3:Y:S01]  /*0dc0*/  LDG.E R15, desc[UR8][R14.64] ;  /* 0x000000080e0f7981 */ /* 0x000ee2000c1e1900 */
[----:B------:R-:W-:Y:S01]  /*0dd0*/  @!P1 IMAD.MOV.U32 R6, RZ, RZ, R21 ;  /* 0x000000ffff069224 */ /* 0x000fe200078e0015 */
[----:B------:R-:W-:-:S05]  /*0de0*/  IADD3 R17, PT, PT, R9, 0x8, RZ ;  /* 0x0000000809117810 */ /* 0x000fca0007ffe0ff */
[----:B------:R-:W-:Y:S01]  /*0df0*/  IMAD.WIDE.U32 R16, R17, 0x4, R2 ;  /* 0x0000000411107825 */ /* 0x000fe200078e0002 */
[----:B---3--:R-:W-:-:S13]  /*0e00*/  FSETP.GEU.AND P1, PT, R6, R15, PT ;  /* 0x0000000f0600720b */ /* 0x008fda0003f2e000 */
[----:B------:R3:W-:Y:S04]  /*0e10*/  @!P1 STG.E desc[UR8][R4.64], R15 ;  /* 0x0000000f04009986 */ /* 0x0007e8000c101908 */
[----:B0-----:R-:W4:Y:S01]  /*0e20*/  LDG.E R19, desc[UR8][R16.64] ;  /* 0x0000000810137981 */ /* 0x001f22000c1e1900 */
[----:B------:R-:W-:Y:S02]  /*0e30*/  @!P1 IMAD.MOV.U32 R6, RZ, RZ, R15 ;  /* 0x000000ffff069224 */ /* 0x000fe400078e000f */
[----:B------:R-:W-:-:S04]  /*0e40*/  VIADD R13, R9, 0x9 ;  /* 0x00000009090d7836 */ /* 0x000fc80000000000 */
[----:B------:R-:W-:Y:S01]  /*0e50*/  IMAD.WIDE.U32 R12, R13, 0x4, R2 ;  /* 0x000000040d0c7825 */ /* 0x000fe200078e0002 */
[----:B----4-:R-:W-:-:S13]  /*0e60*/  FSETP.GEU.AND P1, PT, R6, R19, PT ;  /* 0x000000130600720b */ /* 0x010fda0003f2e000 */
[----:B------:R4:W-:Y:S04]  /*0e70*/  @!P1 STG.E desc[UR8][R4.64], R19 ;  /* 0x0000001304009986 */ /* 0x0009e8000c101908 */
[----:B-1----:R-:W4:Y:S01]  /*0e80*/  LDG.E R23, desc[UR8][R12.64] ;  /* 0x000000080c177981 */ /* 0x002f22000c1e1900 */
[----:B------:R-:W-:Y:S01]  /*0e90*/  @!P1 MOV R6, R19 ;  /* 0x0000001300069202 */ /* 0x000fe20000000f00 */
[----:B--2---:R-:W-:-:S04]  /*0ea0*/  VIADD R21, R9, 0xa ;  /* 0x0000000a09157836 */ /* 0x004fc80000000000 */
[----:B---3--:R-:W-:Y:S01]  /*0eb0*/  IMAD.WIDE.U32 R14, R21, 0x4, R2 ;  /* 0x00000004150e7825 */ /* 0x008fe200078e0002 */
[----:B----4-:R-:W-:-:S13]  /*0ec0*/  FSETP.GEU.AND P1, PT, R6, R23, PT ;  /* 0x000000170600720b */ /* 0x010fda0003f2e000 */
[----:B------:R1:W-:Y:S04]  /*0ed0*/  @!P1 STG.E desc[UR8][R4.64], R23 ;  /* 0x0000001704009986 */ /* 0x0003e8000c101908 */
[----:B------:R-:W2:Y:S01]  /*0ee0*/  LDG.E R15, desc[UR8][R14.64] ;  /* 0x000000080e0f7981 */ /* 0x000ea2000c1e1900 */
[----:B------:R-:W-:Y:S01]  /*0ef0*/  @!P1 IMAD.MOV.U32 R6, RZ, RZ, R23 ;  /* 0x000000ffff069224 */ /* 0x000fe200078e0017 */
[----:B------:R-:W-:-:S05]  /*0f00*/  IADD3 R17, PT, PT, R9, 0xb, RZ ;  /* 0x0000000b09117810 */ /* 0x000fca0007ffe0ff */
[----:B------:R-:W-:Y:S01]  /*0f10*/  IMAD.WIDE.U32 R16, R17, 0x4, R2 ;  /* 0x0000000411107825 */ /* 0x000fe200078e0002 */
[----:B--2---:R-:W-:-:S13]  /*0f20*/  FSETP.GEU.AND P1, PT, R6, R15, PT ;  /* 0x0000000f0600720b */ /* 0x004fda0003f2e000 */
[----:B------:R1:W-:Y:S04]  /*0f30*/  @!P1 STG.E desc[UR8][R4.64], R15 ;  /* 0x0000000f04009986 */ /* 0x0003e8000c101908 */
[----:B------:R-:W2:Y:S01]  /*0f40*/  LDG.E R17, desc[UR8][R16.64] ;  /* 0x0000000810117981 */ /* 0x000ea2000c1e1900 */
[----:B------:R-:W-:Y:S02]  /*0f50*/  @!P1 IMAD.MOV.U32 R6, RZ, RZ, R15 ;  /* 0x000000ffff069224 */ /* 0x000fe400078e000f */
[----:B------:R-:W-:-:S04]  /*0f60*/  VIADD R13, R9, 0xc ;  /* 0x0000000c090d7836 */ /* 0x000fc80000000000 */
[----:B------:R-:W-:Y:S01]  /*0f70*/  IMAD.WIDE.U32 R12, R13, 0x4, R2 ;  /* 0x000000040d0c7825 */ /* 0x000fe200078e0002 */
[----:B--2---:R-:W-:-:S13]  /*0f80*/  FSETP.GEU.AND P1, PT, R6, R17, PT ;  /* 0x000000110600720b */ /* 0x004fda0003f2e000 */
[----:B------:R1:W-:Y:S04]  /*0f90*/  @!P1 STG.E desc[UR8][R4.64], R17 ;  /* 0x0000001104009986 */ /* 0x0003e8000c101908 */
[----:B------:R-:W2:Y:S01]  /*0fa0*/  LDG.E R13, desc[UR8][R12.64] ;  /* 0x000000080c0d7981 */ /* 0x000ea2000c1e1900 */
[----:B------:R-:W-:Y:S01]  /*0fb0*/  @!P1 MOV R6, R17 ;  /* 0x0000001100069202 */ /* 0x000fe20000000f00 */
[----:B------:R-:W-:Y:S01]  /*0fc0*/  VIADD R11, R11, 0x10 ;  /* 0x000000100b0b7836 */ /* 0x000fe20000000000 */
[----:B------:R-:W-:-:S04]  /*0fd0*/  IADD3 R9, PT, PT, R9, 0x10, RZ ;  /* 0x0000001009097810 */ /* 0x000fc80007ffe0ff */
[----:B------:R-:W-:Y:S02]  /*0fe0*/  ISETP.GE.AND P2, PT, R11, -0xc, PT ;  /* 0xfffffff40b00780c */ /* 0x000fe40003f46270 */
[----:B--2---:R-:W-:-:S13]  /*0ff0*/  FSETP.GEU.AND P1, PT, R6, R13, PT ;  /* 0x0000000d0600720b */ /* 0x004fda0003f2e000 */
[----:B------:R1:W-:Y:S01]  /*1000*/  @!P1 STG.E desc[UR8][R4.64], R13 ;  /* 0x0000000d04009986 */ /* 0x0003e2000c101908 */
[----:B------:R-:W-:Y:S01]  /*1010*/  @!P1 IMAD.MOV.U32 R6, RZ, RZ, R13 ;  /* 0x000000ffff069224 */ /* 0x000fe200078e000d */
[----:B------:R-:W-:Y:S06]  /*1020*/  @!P2 BRA `(.L_x_24) ;  /* 0xfffffff8006ca947 */ /* 0x000fec000383ffff */
.L_x_23:
[----:B------:R-:W-:-:S05]  /*1030*/  IMAD.MOV R12, RZ, RZ, -R11 ;  /* 0x000000ffff0c7224 */ /* 0x000fca00078e0a0b */
[----:B------:R-:W-:-:S13]  /*1040*/  ISETP.GT.AND P1, PT, R12, 0x4, PT ;  /* 0x000000040c00780c */ /* 0x000fda0003f24270 */
[----:B------:R-:W-:Y:S05]  /*1050*/  @!P1 BRA `(.L_x_25) ;  /* 0x0000000000cc9947 */ /* 0x000fea0003800000 */
[----:B-1----:R-:W-:-:S04]  /*1060*/  VIADD R13, R9, 0xfffffffd ;  /* 0xfffffffd090d7836 */ /* 0x002fc80000000000 */
[----:B------:R-:W-:-:S05]  /*1070*/  IMAD.WIDE.U32 R12, R13, 0x4, R2 ;  /* 0x000000040d0c7825 */ /* 0x000fca00078e0002 */
[----:B------:R-:W2:Y:S01]  /*1080*/  LDG.E R19, desc[UR8][R12.64] ;  /* 0x000000080c137981 */ /* 0x000ea2000c1e1900 */
[----:B------:R-:W-:-:S05]  /*1090*/  IADD3 R17, PT, PT, R9, -0x2, RZ ;  /* 0xfffffffe09117810 */ /* 0x000fca0007ffe0ff */
[----:B------:R-:W-:Y:S01]  /*10a0*/  IMAD.WIDE.U32 R14, R17, 0x4, R2 ;  /* 0x00000004110e7825 */ /* 0x000fe200078e0002 */
[----:B--2--5:R-:W-:-:S13]  /*10b0*/  FSETP.GEU.AND P0, PT, R6, R19, PT ;  /* 0x000000130600720b */ /* 0x024fda0003f0e000 */
        /* <DEDUP_REMOVED lines=9> */
[----:B------:R-:W-:-:S03]  /*1150*/  IMAD.WIDE.U32 R12, R9, 0x4, R2 ;  /* 0x00000004090c7825 */ /* 0x000fc600078e0002 */
[----:B--2---:R-:W-:-:S13]  /*1160*/  FSETP.GEU.AND P0, PT, R6, R17, PT ;  /* 0x000000110600720b */ /* 0x004fda0003f0e000 */
[----:B------:R2:W-:Y:S04]  /*1170*/  @!P0 STG.E desc[UR8][R4.64], R17 ;  /* 0x0000001104008986 */ /* 0x0005e8000c101908 */
[----:B0-----:R-:W3:Y:S01]  /*1180*/  LDG.E R19, desc[UR8][R12.64] ;  /* 0x000000080c137981 */ /* 0x001ee2000c1e1900 */
[----:B------:R-:W-:Y:S02]  /*1190*/  @!P0 IMAD.MOV.U32 R6, RZ, RZ, R17 ;  /* 0x000000ffff068224 */ /* 0x000fe400078e0011 */
[----:B------:R-:W-:-:S04]  /*11a0*/  VIADD R15, R9, 0x1 ;  /* 0x00000001090f7836 */ /* 0x000fc80000000000 */
[----:B------:R-:W-:Y:S01]  /*11b0*/  IMAD.WIDE.U32 R14, R15, 0x4, R2 ;  /* 0x000000040f0e7825 */ /* 0x000fe200078e0002 */
[----:B---3--:R-:W-:-:S13]  /*11c0*/  FSETP.GEU.AND P0, PT, R6, R19, PT ;  /* 0x000000130600720b */ /* 0x008fda0003f0e000 */
[----:B------:R-:W-:Y:S04]  /*11d0*/  @!P0 STG.E desc[UR8][R4.64], R19 ;  /* 0x0000001304008986 */ /* 0x000fe8000c101908 */
[----:B------:R-:W3:Y:S01]  /*11e0*/  LDG.E R15, desc[UR8][R14.64] ;  /* 0x000000080e0f7981 */ /* 0x000ee2000c1e1900 */
[----:B------:R-:W-:Y:S01]  /*11f0*/  @!P0 MOV R6, R19 ;  /* 0x0000001300068202 */ /* 0x000fe20000000f00 */
[----:B-1----:R-:W-:-:S04]  /*1200*/  VIADD R21, R9, 0x2 ;  /* 0x0000000209157836 */ /* 0x002fc80000000000 */
[----:B--2---:R-:W-:Y:S01]  /*1210*/  IMAD.WIDE.U32 R16, R21, 0x4, R2 ;  /* 0x0000000415107825 */ /* 0x004fe200078e0002 */
[----:B---3--:R-:W-:-:S13]  /*1220*/  FSETP.GEU.AND P0, PT, R6, R15, PT ;  /* 0x0000000f0600720b */ /* 0x008fda0003f0e000 */
[----:B------:R0:W-:Y:S04]  /*1230*/  @!P0 STG.E desc[UR8][R4.64], R15 ;  /* 0x0000000f04008986 */ /* 0x0001e8000c101908 */
[----:B------:R-:W2:Y:S01]  /*1240*/  LDG.E R17, desc[UR8][R16.64] ;  /* 0x0000000810117981 */ /* 0x000ea2000c1e1900 */
[----:B------:R-:W-:Y:S01]  /*1250*/  @!P0 IMAD.MOV.U32 R6, RZ, RZ, R15 ;  /* 0x000000ffff068224 */ /* 0x000fe200078e000f */
[----:B------:R-:W-:-:S05]  /*1260*/  IADD3 R13, PT, PT, R21, 0x1, RZ ;  /* 0x00000001150d7810 */ /* 0x000fca0007ffe0ff */
[----:B------:R-:W-:Y:S01]  /*1270*/  IMAD.WIDE.U32 R12, R13, 0x4, R2 ;  /* 0x000000040d0c7825 */ /* 0x000fe200078e0002 */
[----:B--2---:R-:W-:-:S13]  /*1280*/  FSETP.GEU.AND P0, PT, R6, R17, PT ;  /* 0x000000110600720b */ /* 0x004fda0003f0e000 */
[----:B------:R2:W-:Y:S04]  /*1290*/  @!P0 STG.E desc[UR8][R4.64], R17 ;  /* 0x0000001104008986 */ /* 0x0005e8000c101908 */
[----:B------:R-:W3:Y:S01]  /*12a0*/  LDG.E R13, desc[UR8][R12.64] ;  /* 0x000000080c0d7981 */ /* 0x000ee2000c1e1900 */
[----:B------:R-:W-:Y:S02]  /*12b0*/  @!P0 IMAD.MOV.U32 R6, RZ, RZ, R17 ;  /* 0x000000ffff068224 */ /* 0x000fe400078e0011 */
[----:B------:R-:W-:-:S04]  /*12c0*/  VIADD R9, R9, 0x4 ;  /* 0x0000000409097836 */ /* 0x000fc80000000000 */
[----:B0-----:R-:W-:Y:S01]  /*12d0*/  IMAD.WIDE.U32 R14, R9, 0x4, R2 ;  /* 0x00000004090e7825 */ /* 0x001fe200078e0002 */
[----:B---3--:R-:W-:-:S13]  /*12e0*/  FSETP.GEU.AND P0, PT, R6, R13, PT ;  /* 0x0000000d0600720b */ /* 0x008fda0003f0e000 */
[----:B------:R2:W-:Y:S04]  /*12f0*/  @!P0 STG.E desc[UR8][R4.64], R13 ;  /* 0x0000000d04008986 */ /* 0x0005e8000c101908 */
[----:B------:R-:W3:Y:S01]  /*1300*/  LDG.E R15, desc[UR8][R14.64] ;  /* 0x000000080e0f7981 */ /* 0x000ee2000c1e1900 */
[----:B------:R-:W-:Y:S01]  /*1310*/  @!P0 MOV R6, R13 ;  /* 0x0000000d00068202 */ /* 0x000fe20000000f00 */
[----:B------:R-:W-:Y:S01]  /*1320*/  VIADD R11, R11, 0x4 ;  /* 0x000000040b0b7836 */ /* 0x000fe20000000000 */
[----:B------:R-:W-:Y:S01]  /*1330*/  PLOP3.LUT P0, PT, PT, PT, PT, 0x8, 0x80 ;  /* 0x000000000080781c */ /* 0x000fe20003f0e170 */
[----:B------:R-:W-:-:S03]  /*1340*/  VIADD R9, R9, 0x4 ;  /* 0x0000000409097836 */ /* 0x000fc60000000000 */
[----:B------:R-:W-:Y:S02]  /*1350*/  IADD3 R11, PT, PT, R11, 0x4, RZ ;  /* 0x000000040b0b7810 */ /* 0x000fe40007ffe0ff */
[----:B---3--:R-:W-:-:S13]  /*1360*/  FSETP.GEU.AND P1, PT, R6, R15, PT ;  /* 0x0000000f0600720b */ /* 0x008fda0003f2e000 */
[----:B------:R2:W-:Y:S01]  /*1370*/  @!P1 STG.E desc[UR8][R4.64], R15 ;  /* 0x0000000f04009986 */ /* 0x0005e2000c101908 */
[----:B------:R-:W-:-:S07]  /*1380*/  @!P1 IMAD.MOV.U32 R6, RZ, RZ, R15 ;  /* 0x000000ffff069224 */ /* 0x000fce00078e000f */
.L_x_25:
[----:B------:R-:W-:-:S13]  /*1390*/  ISETP.NE.OR P0, PT, R11, RZ, P0 ;  /* 0x000000ff0b00720c */ /* 0x000fda0000705670 */
[----:B------:R-:W-:Y:S05]  /*13a0*/  @!P0 BRA `(.L_x_21) ;  /* 0x00000000007c8947 */ /* 0x000fea0003800000 */
.L_x_22:
[----:B------:R-:W0:Y:S01]  /*13b0*/  LDCU.64 UR4, c[0x0][0x390] ;  /* 0x00007200ff0477ac */ /* 0x000e220008000a00 */
[----:B------:R-:W-:Y:S01]  /*13c0*/  NOP ;  /* 0x0000000000007918 */ /* 0x000fe20000000000 */
.L_x_26:
[----:B0-----:R-:W-:Y:S01]  /*13d0*/  MOV R2, UR4 ;  /* 0x0000000400027c02 */ /* 0x001fe20008000f00 */
[----:B-123--:R-:W-:Y:S02]  /*13e0*/  VIADD R13, R9, 0xfffffffd ;  /* 0xfffffffd090d7836 */ /* 0x00efe40000000000 */
        /* <DEDUP_REMOVED lines=18> */
[----:B------:R-:W2:Y:S01]  /*1510*/  LDG.E R13, desc[UR8][R12.64] ;  /* 0x000000080c0d7981 */ /* 0x000ea2000c1e1900 */
[----:B------:R-:W-:Y:S01]  /*1520*/  @!P0 MOV R6, R17 ;  /* 0x0000001100068202 */ /* 0x000fe20000000f00 */
[----:B------:R-:W-:Y:S01]  /*1530*/  VIADD R11, R11, 0x4 ;  /* 0x000000040b0b7836 */ /* 0x000fe20000000000 */
[----:B------:R-:W-:-:S04]  /*1540*/  IADD3 R9, PT, PT, R9, 0x4, RZ ;  /* 0x0000000409097810 */ /* 0x000fc80007ffe0ff */
[----:B------:R-:W-:Y:S02]  /*1550*/  ISETP.NE.AND P1, PT, R11, RZ, PT ;  /* 0x000000ff0b00720c */ /* 0x000fe40003f25270 */
[----:B--2---:R-:W-:-:S13]  /*1560*/  FSETP.GEU.AND P0, PT, R6, R13, PT ;  /* 0x0000000d0600720b */ /* 0x004fda0003f0e000 */
[----:B------:R3:W-:Y:S01]  /*1570*/  @!P0 STG.E desc[UR8][R4.64], R13 ;  /* 0x0000000d04008986 */ /* 0x0007e2000c101908 */
[----:B------:R-:W-:Y:S01]  /*1580*/  @!P0 IMAD.MOV.U32 R6, RZ, RZ, R13 ;  /* 0x000000ffff068224 */ /* 0x000fe200078e000d */
[----:B------:R-:W-:Y:S06]  /*1590*/  @P1 BRA `(.L_x_26) ;  /* 0xfffffffc008c1947 */ /* 0x000fec000383ffff */
.L_x_21:
[----:B------:R-:W-:Y:S02]  /*15a0*/  ISETP.NE.AND P0, PT, R8, RZ, PT ;  /* 0x000000ff0800720c */ /* 0x000fe40003f05270 */
[----:B------:R-:W-:-:S11]  /*15b0*/  ISETP.NE.AND P1, PT, RZ, UR6, PT ;  /* 0x00000006ff007c0c */ /* 0x000fd6000bf25270 */
[----:B------:R-:W-:Y:S05]  /*15c0*/  @!P0 BRA `(.L_x_27) ;  /* 0x0000000000388947 */ /* 0x000fea0003800000 */
[----:B------:R-:W-:Y:S01]  /*15d0*/  IMAD.IADD R7, R7, 0x1, R10 ;  /* 0x0000000107077824 */ /* 0x000fe200078e020a */
[----:B------:R-:W0:Y:S01]  /*15e0*/  LDCU.64 UR4, c[0x0][0x390] ;  /* 0x00007200ff0477ac */ /* 0x000e220008000a00 */
[----:B------:R-:W-:-:S07]  /*15f0*/  IMAD.MOV R10, RZ, RZ, -R8 ;  /* 0x000000ffff0a7224 */ /* 0x000fce00078e0a08 */
.L_x_28:
[----:B0-----:R-:W-:Y:S01]  /*1600*/  MOV R2, UR4 ;  /* 0x0000000400027c02 */ /* 0x001fe20008000f00 */
[----:B------:R-:W-:-:S04]  /*1610*/  IMAD.U32 R3, RZ, RZ, UR5 ;  /* 0x00000005ff037e24 */ /* 0x000fc8000f8e00ff */
[----:B----4-:R-:W-:-:S06]  /*1620*/  IMAD.WIDE.U32 R8, R7, 0x4, R2 ;  /* 0x0000000407087825 */ /* 0x010fcc00078e0002 */
[----:B------:R-:W4:Y:S01]  /*1630*/  LDG.E R9, desc[UR8][R8.64] ;  /* 0x0000000808097981 */ /* 0x000f22000c1e1900 */
[----:B------:R-:W-:Y:S02]  /*1640*/  VIADD R10, R10, 0x1 ;  /* 0x000000010a0a7836 */ /* 0x000fe40000000000 */
[----:B------:R-:W-:-:S03]  /*1650*/  VIADD R7, R7, 0x1 ;  /* 0x0000000107077836 */ /* 0x000fc60000000000 */
[----:B------:R-:W-:Y:S02]  /*1660*/  ISETP.NE.AND P2, PT, R10, RZ, PT ;  /* 0x000000ff0a00720c */ /* 0x000fe40003f45270 */
[----:B----45:R-:W-:-:S13]  /*1670*/  FSETP.GEU.AND P0, PT, R6, R9, PT ;  /* 0x000000090600720b */ /* 0x030fda0003f0e000 */
[----:B------:R4:W-:Y:S01]  /*1680*/  @!P0 STG.E desc[UR8][R4.64], R9 ;  /* 0x0000000904008986 */ /* 0x0009e2000c101908 */
[----:B------:R-:W-:Y:S01]  /*1690*/  @!P0 MOV R6, R9 ;  /* 0x0000000900068202 */ /* 0x000fe20000000f00 */
[----:B------:R-:W-:Y:S06]  /*16a0*/  @P2 BRA `(.L_x_28) ;  /* 0xfffffffc00d42947 */ /* 0x000fec000383ffff */
.L_x_27:
[----:B------:R-:W-:Y:S06]  /*16b0*/  BAR.SYNC.DEFER_BLOCKING 0x0 ;  /* 0x0000000000007b1d */ /* 0x000fec0000010000 */
[----:B------:R-:W-:Y:S05]  /*16c0*/  @P1 EXIT ;  /* 0x000000000000194d */ /* 0x000fea0003800000 */
[----:B-----5:R-:W0:Y:S02]  /*16d0*/  LDC.64 R6, c[0x0][0x390] ;  /* 0x0000e400ff067b82 */ /* 0x020e240000000a00 */
[----:B0-----:R0:W5:Y:S01]  /*16e0*/  LDG.E R6, desc[UR8][R6.64] ;  /* 0x0000000806067981 */ /* 0x001162000c1e1900 */
[----:B------:R-:W1:Y:S01]  /*16f0*/  LDCU UR7, c[0x0][0x374] ;  /* 0x00006e80ff0777ac */ /* 0x000e620008000800 */
[----:B------:R-:W-:Y:S01]  /*1700*/  UMOV UR4, URZ ;  /* 0x000000ff00047c82 */ /* 0x000fe20008000000 */
[----:B-1----:R-:W-:Y:S02]  /*1710*/  UISETP.GE.U32.AND UP0, UPT, UR7, 0x4, UPT ;  /* 0x000000040700788c */ /* 0x002fe4000bf06070 */
[----:B------:R-:W-:-:S07]  /*1720*/  ULOP3.LUT UR5, UR7, 0x3, URZ, 0xc0, !UPT ;  /* 0x0000000307057892 */ /* 0x000fce000f8ec0ff */
[----:B0-----:R-:W-:Y:S05]  /*1730*/  BRA.U !UP0, `(.L_x_29) ;  /* 0x0000000d08907547 */ /* 0x001fea000b800000 */
[----:B--234-:R-:W0:Y:S01]  /*1740*/  LDC.64 R4, c[0x0][0x390] ;  /* 0x0000e400ff047b82 */ /* 0x01ce220000000a00 */
[----:B------:R-:W-:Y:S01]  /*1750*/  ULOP3.LUT UR4, UR7, 0xfffffffc, URZ, 0xc0, !UPT ;  /* 0xfffffffc07047892 */ /* 0x000fe2000f8ec0ff */
[----:B------:R-:W-:Y:S02]  /*1760*/  HFMA2 R13, -RZ, RZ, 0, 0 ;  /* 0x00000000ff0d7431 */ /* 0x000fe400000001ff */
[C---:B------:R-:W-:Y:S01]  /*1770*/  IMAD.SHL.U32 R9, R0.reuse, 0x2, RZ ;  /* 0x0000000200097824 */ /* 0x040fe200078e00ff */
[----:B------:R-:W-:Y:S01]  /*1780*/  UIADD3 UR6, UPT, UPT, -UR4, URZ, URZ ;  /* 0x000000ff04067290 */ /* 0x000fe2000fffe1ff */
[----:B------:R-:W-:Y:S01]  /*1790*/  IMAD R7, R0, 0x3, RZ ;  /* 0x0000000300077824 */ /* 0x000fe200078e02ff */
[----:B------:R-:W-:Y:S01]  /*17a0*/  ULOP3.LUT UR4, UR7, 0xfffc, URZ, 0xc0, !UPT ;  /* 0x0000fffc07047892 */ /* 0x000fe2000f8ec0ff */
[----:B------:R-:W-:Y:S01]  /*17b0*/  IMAD.MOV.U32 R11, RZ, RZ, R0 ;  /* 0x000000ffff0b7224 */ /* 0x000fe200078e0000 */
[----:B------:R-:W-:-:S09]  /*17c0*/  UISETP.GE.AND UP0, UPT, UR6, URZ, UPT ;  /* 0x000000ff0600728c */ /* 0x000fd2000bf06270 */
[----:B------:R-:W-:Y:S05]  /*17d0*/  BRA.U UP0, `(.L_x_30) ;  /* 0x0000000900ec7547 */ /* 0x000fea000b800000 */
[----:B------:R-:W-:Y:S02]  /*17e0*/  UIADD3 UR7, UPT, UPT, -UR6, URZ, URZ ;  /* 0x000000ff06077290 */ /* 0x000fe4000fffe1ff */
[----:B------:R-:W-:Y:S02]  /*17f0*/  UPLOP3.LUT UP0, UPT, UPT, UPT, UPT, 0x80, 0x8 ;  /* 0x000000000008789c */ /* 0x000fe40003f0f070 */
[----:B------:R-:W-:-:S09]  /*1800*/  UISETP.GT.AND UP1, UPT, UR7, 0xc, UPT ;  /* 0x0000000c0700788c */ /* 0x000fd2000bf24270 */
[----:B------:R-:W-:Y:S05]  /*1810*/  BRA.U !UP1, `(.L_x_31) ;  /* 0x0000000509dc7547 */ /* 0x000fea000b800000 */
[----:B------:R-:W1:Y:S01]  /*1820*/  LDCU.64 UR10, c[0x0][0x390] ;  /* 0x00007200ff0a77ac */ /* 0x000e620008000a00 */
[----:B------:R-:W-:-:S11]  /*1830*/  UPLOP3.LUT UP0, UPT, UPT, UPT, UPT, 0x40, 0x4 ;  /* 0x000000000004789c */ /* 0x000fd60003f0e870 */
.L_x_32:
[----:B-1----:R-:W-:Y:S01]  /*1840*/  MOV R3, UR11 ;  /* 0x0000000b00037c02 */ /* 0x002fe20008000f00 */
[----:B------:R-:W-:-:S04]  /*1850*/  IMAD.U32 R2, RZ, RZ, UR10 ;  /* 0x0000000aff027e24 */ /* 0x000fc8000f8e00ff */
[----:B--2---:R-:W-:-:S06]  /*1860*/  IMAD.WIDE.U32 R14, R13, 0x4, R2 ;  /* 0x000000040d0e7825 */ /* 0x004fcc00078e0002 */
[----:B------:R-:W2:Y:S01]  /*1870*/  LDG.E R15, desc[UR8][R14.64] ;  /* 0x000000080e0f7981 */ /* 0x000ea2000c1e1900 */
[----:B------:R-:W-:Y:S01]  /*1880*/  IMAD.WIDE.U32 R16, R11, 0x4, R2 ;  /* 0x000000040b107825 */ /* 0x000fe200078e0002 */
[----:B--2--5:R-:W-:-:S13]  /*1890*/  FSETP.GEU.AND P0, PT, R6, R15, PT ;  /* 0x0000000f0600720b */ /* 0x024fda0003f0e000 */
[----:B------:R-:W1:Y:S02]  /*18a0*/  @!P0 LDC.64 R20, c[0x0][0x390] ;  /* 0x0000e400ff148b82 */ /* 0x000e640000000a00 */
[----:B-1----:R1:W-:Y:S04]  /*18b0*/  @!P0 STG.E desc[UR8][R20.64], R15 ;  /* 0x0000000f14008986 */ /* 0x0023e8000c101908 */
[----:B------:R-:W2:Y:S01]  /*18c0*/  LDG.E R17, desc[UR8][R16.64] ;  /* 0x0000000810117981 */ /* 0x000ea2000c1e1900 */
[----:B------:R-:W-:Y:S02]  /*18d0*/  @!P0 IMAD.MOV.U32 R6, RZ, RZ, R15 ;  /* 0x000000ffff068224 */ /* 0x000fe400078e000f */
[----:B------:R-:W-:-:S03]  /*18e0*/  IMAD.WIDE.U32 R18, R9, 0x4, R2 ;  /* 0x0000000409127825 */ /* 0x000fc600078e0002 */
[----:B--2---:R-:W-:-:S13]  /*18f0*/  FSETP.GEU.AND P0, PT, R6, R17, PT ;  /* 0x000000110600720b */ /* 0x004fda0003f0e000 */
[----:B------:R-:W2:Y:S02]  /*1900*/  @!P0 LDC.64 R22, c[0x0][0x390] ;  /* 0x0000e400ff168b82 */ /* 0x000ea40000000a00 */
[----:B--2---:R2:W-:Y:S04]  /*1910*/  @!P0 STG.E desc[UR8][R22.64], R17 ;  /* 0x0000001116008986 */ /* 0x0045e8000c101908 */
[----:B------:R-:W3:Y:S01]  /*1920*/  LDG.E R19, desc[UR8][R18.64] ;  /* 0x0000000812137981 */ /* 0x000ee2000c1e1900 */
[----:B------:R-:W-:Y:S02]  /*1930*/  @!P0 IMAD.MOV.U32 R6, RZ, RZ, R17 ;  /* 0x000000ffff068224 */ /* 0x000fe400078e0011 */
[----:B-1----:R-:W-:-:S03]  /*1940*/  IMAD.WIDE.U32 R14, R7, 0x4, R2 ;  /* 0x00000004070e7825 */ /* 0x002fc600078e0002 */
[----:B---3--:R-:W-:-:S13]  /*1950*/  FSETP.GEU.AND P0, PT, R6, R19, PT ;  /* 0x000000130600720b */ /* 0x008fda0003f0e000 */
[----:B------:R-:W1:Y:S02]  /*1960*/  @!P0 LDC.64 R24, c[0x0][0x390] ;  /* 0x0000e400ff188b82 */ /* 0x000e640000000a00 */
[----:B-1----:R1:W-:Y:S04]  /*1970*/  @!P0 STG.E desc[UR8][R24.64], R19 ;  /* 0x0000001318008986 */ /* 0x0023e8000c101908 */
[----:B------:R-:W3:Y:S01]  /*1980*/  LDG.E R27, desc[UR8][R14.64] ;  /* 0x000000080e1b7981 */ /* 0x000ee2000c1e1900 */
[----:B------:R-:W-:Y:S01]  /*1990*/  @!P0 MOV R6, R19 ;  /* 0x0000001300068202 */ /* 0x000fe20000000f00 */
[----:B------:R-:W-:-:S04]  /*19a0*/  IMAD R13, R0, 0x4, R13 ;  /* 0x00000004000d7824 */ /* 0x000fc800078e020d */
[----:B--2---:R-:W-:Y:S01]  /*19b0*/  IMAD.WIDE.U32 R16, R13, 0x4, R2 ;  /* 0x000000040d107825 */ /* 0x004fe200078e0002 */
[----:B---3--:R-:W-:-:S13]  /*19c0*/  FSETP.GEU.AND P0, PT, R6, R27, PT ;  /* 0x0000001b0600720b */ /* 0x008fda0003f0e000 */
[----:B------:R-:W2:Y:S02]  /*19d0*/  @!P0 LDC.64 R20, c[0x0][0x390] ;  /* 0x0000e400ff148b82 */ /* 0x000ea40000000a00 */
[----:B--2---:R2:W-:Y:S04]  /*19e0*/  @!P0 STG.E desc[UR8][R20.64], R27 ;  /* 0x0000001b14008986 */ /* 0x0045e8000c101908 */
[----:B------:R-:W3:Y:S01]  /*19f0*/  LDG.E R23, desc[UR8][R16.64] ;  /* 0x0000000810177981 */ /* 0x000ee2000c1e1900 */
[----:B------:R-:W-:Y:S01]  /*1a00*/  @!P0 IMAD.MOV.U32 R6, RZ, RZ, R27 ;  /* 0x000000ffff068224 */ /* 0x000fe200078e001b */
[----:B------:R-:W-:-:S05]  /*1a10*/  LEA R11, R0, R11, 0x2 ;  /* 0x0000000b000b7211 */ /* 0x000fca00078e10ff */
[----:B------:R-:W-:Y:S01]  /*1a20*/  IMAD.WIDE.U32 R14, R11, 0x4, R2 ;  /* 0x000000040b0e7825 */ /* 0x000fe200078e0002 */
[----:B---3--:R-:W-:-:S13]  /*1a30*/  FSETP.GEU.AND P0, PT, R6, R23, PT ;  /* 0x000000170600720b */ /* 0x008fda0003f0e000 */
[----:B-1----:R-:W1:Y:S02]  /*1a40*/  @!P0 LDC.64 R18, c[0x0][0x390] ;  /* 0x0000e400ff128b82 */ /* 0x002e640000000a00 */
[----:B-1----:R1:W-:Y:S04]  /*1a50*/  @!P0 STG.E desc[UR8][R18.64], R23 ;  /* 0x0000001712008986 */ /* 0x0023e8000c101908 */
[----:B------:R-:W3:Y:S01]  /*1a60*/  LDG.E R25, desc[UR8][R14.64] ;  /* 0x000000080e197981 */ /* 0x000ee2000c1e1900 */
[----:B------:R-:W-:Y:S02]  /*1a70*/  @!P0 IMAD.MOV.U32 R6, RZ, RZ, R23 ;  /* 0x000000ffff068224 */ /* 0x000fe400078e0017 */
[----:B------:R-:W-:-:S04]  /*1a80*/  IMAD R9, R0, 0x4, R9 ;  /* 0x0000000400097824 */ /* 0x000fc800078e0209 */
[----:B------:R-:W-:Y:S01]  /*1a90*/  IMAD.WIDE.U32 R16, R9, 0x4, R2 ;  /* 0x0000000409107825 */ /* 0x000fe200078e0002 */
[----:B---3--:R-:W-:-:S13]  /*1aa0*/  FSETP.GEU.AND P0, PT, R6, R25, PT ;  /* 0x000000190600720b */ /* 0x008fda0003f0e000 */
[----:B--2---:R-:W2:Y:S02]  /*1ab0*/  @!P0 LDC.64 R20, c[0x0][0x390] ;  /* 0x0000e400ff148b82 */ /* 0x004ea40000000a00 */
[----:B--2---:R2:W-:Y:S04]  /*1ac0*/  @!P0 STG.E desc[UR8][R20.64], R25 ;  /* 0x0000001914008986 */ /* 0x0045e8000c101908 */
[----:B------:R-:W3:Y:S01]  /*1ad0*/  LDG.E R27, desc[UR8][R16.64] ;  /* 0x00000008101b7981 */ /* 0x000ee2000c1e1900 */
[----:B------:R-:W-:Y:S01]  /*1ae0*/  @!P0 MOV R6, R25 ;  /* 0x0000001900068202 */ /* 0x000fe20000000f00 */
[----:B------:R-:W-:-:S04]  /*1af0*/  IMAD R7, R0, 0x4, R7 ;  /* 0x0000000400077824 */ /* 0x000fc800078e0207 */
[----:B------:R-:W-:Y:S01]  /*1b00*/  IMAD.WIDE.U32 R14, R7, 0x4, R2 ;  /* 0x00000004070e7825 */ /* 0x000fe200078e0002 */
[----:B---3--:R-:W-:-:S13]  /*1b10*/  FSETP.GEU.AND P0, PT, R6, R27, PT ;  /* 0x0000001b0600720b */ /* 0x008fda0003f0e000 */
[----:B-1----:R-:W1:Y:S02]  /*1b20*/  @!P0 LDC.64 R18, c[0x0][0x390] ;  /* 0x0000e400ff128b82 */ /* 0x002e640000000a00 */
[----:B-1----:R1:W-:Y:S04]  /*1b30*/  @!P0 STG.E desc[UR8][R18.64], R27 ;  /* 0x0000001b12008986 */ /* 0x0023e8000c101908 */
[----:B------:R-:W3:Y:S01]  /*1b40*/  LDG.E R23, desc[UR8][R14.64] ;  /* 0x000000080e177981 */ /* 0x000ee2000c1e1900 */
[----:B------:R-:W-:Y:S01]  /*1b50*/  @!P0 IMAD.MOV.U32 R6, RZ, RZ, R27 ;  /* 0x000000ffff068224 */ /* 0x000fe200078e001b */
[----:B------:R-:W-:-:S05]  /*1b60*/  LEA R13, R0, R13, 0x2 ;  /* 0x0000000d000d7211 */ /* 0x000fca00078e10ff */
[----:B------:R-:W-:Y:S01]  /*1b70*/  IMAD.WIDE.U32 R16, R13, 0x4, R2 ;  /* 0x000000040d107825 */ /* 0x000fe200078e0002 */
[----:B---3--:R-:W-:-:S13]  /*1b80*/  FSETP.GEU.AND P0, PT, R6, R23, PT ;  /* 0x000000170600720b */ /* 0x008fda0003f0e000 */
[----:B--2---:R-:W2:Y:S02]  /*1b90*/  @!P0 LDC.64 R20, c[0x0][0x390] ;  /* 0x0000e400ff148b82 */ /* 0x004ea40000000a00 */
        /* <DEDUP_REMOVED lines=42> */
[----:B--2---:R-:W-:Y:S04]  /*1e40*/  @!P0 STG.E desc[UR8][R20.64], R27 ;  /* 0x0000001b14008986 */ /* 0x004fe8000c101908 */
[----:B------:R-:W2:Y:S01]  /*1e50*/  LDG.E R9, desc[UR8][R8.64] ;  /* 0x0000000808097981 */ /* 0x000ea2000c1e1900 */
[----:B------:R-:W-:Y:S01]  /*1e60*/  @!P0 IMAD.MOV.U32 R6, RZ, RZ, R27 ;  /* 0x000000ffff068224 */ /* 0x000fe200078e001b */
[----:B------:R-:W-:-:S05]  /*1e70*/  LEA R7, R0, R7, 0x2 ;  /* 0x0000000700077211 */ /* 0x000fca00078e10ff */
[----:B------:R-:W-:Y:S01]  /*1e80*/  IMAD.WIDE.U32 R14, R7, 0x4, R2 ;  /* 0x00000004070e7825 */ /* 0x000fe200078e0002 */
[----:B--2---:R-:W-:-:S13]  /*1e90*/  FSETP.GEU.AND P0, PT, R6, R9, PT ;  /* 0x000000090600720b */ /* 0x004fda0003f0e000 */
[----:B-1----:R-:W1:Y:S02]  /*1ea0*/  @!P0 LDC.64 R16, c[0x0][0x390] ;  /* 0x0000e400ff108b82 */ /* 0x002e640000000a00 */
[----:B-1----:R1:W-:Y:S04]  /*1eb0*/  @!P0 STG.E desc[UR8][R16.64], R9 ;  /* 0x0000000910008986 */ /* 0x0023e8000c101908 */
[----:B------:R-:W2:Y:S01]  /*1ec0*/  LDG.E R15, desc[UR8][R14.64] ;  /* 0x000000080e0f7981 */ /* 0x000ea2000c1e1900 */
[----:B------:R-:W-:Y:S01]  /*1ed0*/  @!P0 IMAD.MOV.U32 R6, RZ, RZ, R9 ;  /* 0x000000ffff068224 */ /* 0x000fe200078e0009 */
[----:B------:R-:W-:Y:S01]  /*1ee0*/  UIADD3 UR6, UPT, UPT, UR6, 0x10, URZ ;  /* 0x0000001006067890 */ /* 0x000fe2000fffe0ff */
[C---:B------:R-:W-:Y:S01]  /*1ef0*/  IMAD R13, R0.reuse, 0x4, R13 ;  /* 0x00000004000d7824 */ /* 0x040fe200078e020d */
[----:B------:R-:W-:-:S02]  /*1f00*/  LEA R11, R0, R11, 0x2 ;  /* 0x0000000b000b7211 */ /* 0x000fc400078e10ff */
[----:B------:R-:W-:Y:S01]  /*1f10*/  UISETP.GE.AND UP1, UPT, UR6, -0xc, UPT ;  /* 0xfffffff40600788c */ /* 0x000fe2000bf26270 */
[C---:B------:R-:W-:Y:S01]  /*1f20*/  LEA R7, R0.reuse, R7, 0x2 ;  /* 0x0000000700077211 */ /* 0x040fe200078e10ff */
[----:B-1----:R-:W-:Y:S01]  /*1f30*/  IMAD R9, R0, 0x4, R23 ;  /* 0x0000000400097824 */ /* 0x002fe200078e0217 */
[----:B--2---:R-:W-:-:S13]  /*1f40*/  FSETP.GEU.AND P0, PT, R6, R15, PT ;  /* 0x0000000f0600720b */ /* 0x004fda0003f0e000 */
[----:B------:R-:W1:Y:S01]  /*1f50*/  @!P0 LDC.64 R18, c[0x0][0x390] ;  /* 0x0000e400ff128b82 */ /* 0x000e620000000a00 */
[----:B------:R-:W-:Y:S01]  /*1f60*/  @!P0 MOV R6, R15 ;  /* 0x0000000f00068202 */ /* 0x000fe20000000f00 */
[----:B-1----:R2:W-:Y:S01]  /*1f70*/  @!P0 STG.E desc[UR8][R18.64], R15 ;  /* 0x0000000f12008986 */ /* 0x0025e2000c101908 */
[----:B------:R-:W-:Y:S05]  /*1f80*/  BRA.U !UP1, `(.L_x_32) ;  /* 0xfffffff9092c7547 */ /* 0x000fea000b83ffff */
.L_x_31:
[----:B------:R-:W-:-:S04]  /*1f90*/  UIADD3 UR7, UPT, UPT, -UR6, URZ, URZ ;  /* 0x000000ff06077290 */ /* 0x000fc8000fffe1ff */
[----:B------:R-:W-:-:S09]  /*1fa0*/  UISETP.GT.AND UP1, UPT, UR7, 0x4, UPT ;  /* 0x000000040700788c */ /* 0x000fd2000bf24270 */
[----:B------:R-:W-:Y:S05]  /*1fb0*/  BRA.U !UP1, `(.L_x_33) ;  /* 0x0000000109ec7547 */ /* 0x000fea000b800000 */
        /* <DEDUP_REMOVED lines=13> */
[----:B------:R-:W-:Y:S01]  /*2090*/  @!P0 MOV R6, R17 ;  /* 0x0000001100068202 */ /* 0x000fe20000000f00 */
[----:B-1----:R-:W-:-:S03]  /*20a0*/  IMAD.WIDE.U32 R14, R7, 0x4, R2 ;  /* 0x00000004070e7825 */ /* 0x002fc600078e0002 */
[----:B---3--:R-:W-:-:S13]  /*20b0*/  FSETP.GEU.AND P0, PT, R6, R19, PT ;  /* 0x000000130600720b */ /* 0x008fda0003f0e000 */
[----:B------:R-:W1:Y:S02]  /*20c0*/  @!P0 LDC.64 R24, c[0x0][0x390] ;  /* 0x0000e400ff188b82 */ /* 0x000e640000000a00 */
[----:B-1----:R1:W-:Y:S04]  /*20d0*/  @!P0 STG.E desc[UR8][R24.64], R19 ;  /* 0x0000001318008986 */ /* 0x0023e8000c101908 */
[----:B------:R-:W3:Y:S01]  /*20e0*/  LDG.E R27, desc[UR8][R14.64] ;  /* 0x000000080e1b7981 */ /* 0x000ee2000c1e1900 */
[----:B------:R-:W-:Y:S01]  /*20f0*/  @!P0 IMAD.MOV.U32 R6, RZ, RZ, R19 ;  /* 0x000000ffff068224 */ /* 0x000fe200078e0013 */
[----:B------:R-:W-:-:S05]  /*2100*/  LEA R13, R0, R13, 0x2 ;  /* 0x0000000d000d7211 */ /* 0x000fca00078e10ff */
        /* <DEDUP_REMOVED lines=29> */
[C---:B------:R-:W-:Y:S01]  /*22e0*/  LEA R13, R0.reuse, R13, 0x2 ;  /* 0x0000000d000d7211 */ /* 0x040fe200078e10ff */
[C---:B------:R-:W-:Y:S01]  /*22f0*/  IMAD R7, R0.reuse, 0x4, R7 ;  /* 0x0000000400077824 */ /* 0x040fe200078e0207 */
[----:B------:R-:W-:Y:S01]  /*2300*/  UIADD3 UR6, UPT, UPT, UR6, 0x4, URZ ;  /* 0x0000000406067890 */ /* 0x000fe2000fffe0ff */
[----:B-1----:R-:W-:Y:S01]  /*2310*/  LEA R9, R0, R23, 0x2 ;  /* 0x0000001700097211 */ /* 0x002fe200078e10ff */
[----:B------:R-:W-:Y:S01]  /*2320*/  UPLOP3.LUT UP0, UPT, UPT, UPT, UPT, 0x40, 0x4 ;  /* 0x000000000004789c */ /* 0x000fe20003f0e870 */
[----:B--2---:R-:W-:-:S13]  /*2330*/  FSETP.GEU.AND P0, PT, R6, R3, PT ;  /* 0x000000030600720b */ /* 0x004fda0003f0e000 */
[----:B------:R-:W1:Y:S01]  /*2340*/  @!P0 LDC.64 R14, c[0x0][0x390] ;  /* 0x0000e400ff0e8b82 */ /* 0x000e620000000a00 */
[----:B------:R-:W-:Y:S01]  /*2350*/  @!P0 MOV R6, R3 ;  /* 0x0000000300068202 */ /* 0x000fe20000000f00 */
[----:B-1----:R1:W-:Y:S06]  /*2360*/  @!P0 STG.E desc[UR8][R14.64], R3 ;  /* 0x000000030e008986 */ /* 0x0023ec000c101908 */
.L_x_33:
[----:B------:R-:W-:-:S09]  /*2370*/  UISETP.NE.OR UP0, UPT, UR6, URZ, UP0 ;  /* 0x000000ff0600728c */ /* 0x000fd20008705670 */
[----:B------:R-:W-:Y:S05]  /*2380*/  BRA.U !UP0, `(.L_x_29) ;  /* 0x00000001087c7547 */ /* 0x000fea000b800000 */
.L_x_30:
[----:B01----:R-:W-:-:S06]  /*2390*/  IMAD.WIDE.U32 R2, R13, 0x4, R4 ;  /* 0x000000040d027825 */ /* 0x003fcc00078e0004 */
[----:B------:R-:W3:Y:S01]  /*23a0*/  LDG.E R3, desc[UR8][R2.64] ;  /* 0x0000000802037981 */ /* 0x000ee2000c1e1900 */
[----:B--2---:R-:W-:Y:S01]  /*23b0*/  IMAD.WIDE.U32 R14, R11, 0x4, R4 ;  /* 0x000000040b0e7825 */ /* 0x004fe200078e0004 */
[----:B---3-5:R-:W-:-:S13]  /*23c0*/  FSETP.GEU.AND P0, PT, R6, R3, PT ;  /* 0x000000030600720b */ /* 0x028fda0003f0e000 */
[----:B------:R-:W0:Y:S02]  /*23d0*/  @!P0 LDC.64 R18, c[0x0][0x390] ;  /* 0x0000e400ff128b82 */ /* 0x000e240000000a00 */
[----:B0-----:R0:W-:Y:S04]  /*23e0*/  @!P0 STG.E desc[UR8][R18.64], R3 ;  /* 0x0000000312008986 */ /* 0x0011e8000c101908 */
[----:B------:R-:W2:Y:S01]  /*23f0*/  LDG.E R25, desc[UR8][R14.64] ;  /* 0x000000080e197981 */ /* 0x000ea2000c1e1900 */
[----:B------:R-:W-:Y:S02]  /*2400*/  @!P0 IMAD.MOV.U32 R6, RZ, RZ, R3 ;  /* 0x000000ffff068224 */ /* 0x000fe400078e0003 */
[----:B------:R-:W-:-:S03]  /*2410*/  IMAD.WIDE.U32 R16, R9, 0x4, R4 ;  /* 0x0000000409107825 */ /* 0x000fc600078e0004 */
[----:B--2---:R-:W-:-:S13]  /*2420*/  FSETP.GEU.AND P0, PT, R6, R25, PT ;  /* 0x000000190600720b */ /* 0x004fda0003f0e000 */
[----:B------:R-:W1:Y:S02]  /*2430*/  @!P0 LDC.64 R20, c[0x0][0x390] ;  /* 0x0000e400ff148b82 */ /* 0x000e640000000a00 */
[----:B-1----:R1:W-:Y:S04]  /*2440*/  @!P0 STG.E desc[UR8][R20.64], R25 ;  /* 0x0000001914008986 */ /* 0x0023e8000c101908 */
[----:B------:R-:W2:Y:S01]  /*2450*/  LDG.E R17, desc[UR8][R16.64] ;  /* 0x0000000810117981 */ /* 0x000ea2000c1e1900 */
[----:B------:R-:W-:Y:S01]  /*2460*/  @!P0 MOV R6, R25 ;  /* 0x0000001900068202 */ /* 0x000fe20000000f00 */
[----:B0-----:R-:W-:-:S03]  /*2470*/  IMAD.WIDE.U32 R2, R7, 0x4, R4 ;  /* 0x0000000407027825 */ /* 0x001fc600078e0004 */
[----:B--2---:R-:W-:-:S13]  /*2480*/  FSETP.GEU.AND P0, PT, R6, R17, PT ;  /* 0x000000110600720b */ /* 0x004fda0003f0e000 */
[----:B------:R-:W0:Y:S02]  /*2490*/  @!P0 LDC.64 R22, c[0x0][0x390] ;  /* 0x0000e400ff168b82 */ /* 0x000e240000000a00 */
[----:B0-----:R1:W-:Y:S04]  /*24a0*/  @!P0 STG.E desc[UR8][R22.64], R17 ;  /* 0x0000001116008986 */ /* 0x0013e8000c101908 */
[----:B------:R-:W2:Y:S01]  /*24b0*/  LDG.E R3, desc[UR8][R2.64] ;  /* 0x0000000802037981 */ /* 0x000ea2000c1e1900 */
[----:B------:R-:W-:Y:S01]  /*24c0*/  @!P0 IMAD.MOV.U32 R6, RZ, RZ, R17 ;  /* 0x000000ffff068224 */ /* 0x000fe200078e0011 */
[----:B------:R-:W-:Y:S01]  /*24d0*/  UIADD3 UR6, UPT, UPT, UR6, 0x4, URZ ;  /* 0x0000000406067890 */ /* 0x000fe2000fffe0ff */
[C---:B------:R-:W-:Y:S01]  /*24e0*/  IMAD R13, R0.reuse, 0x4, R13 ;  /* 0x00000004000d7824 */ /* 0x040fe200078e020d */
[C---:B------:R-:W-:Y:S01]  /*24f0*/  LEA R11, R0.reuse, R11, 0x2 ;  /* 0x0000000b000b7211 */ /* 0x040fe200078e10ff */
[C---:B------:R-:W-:Y:S01]  /*2500*/  IMAD R9, R0.reuse, 0x4, R9 ;  /* 0x0000000400097824 */ /* 0x040fe200078e0209 */
[----:B------:R-:W-:Y:S01]  /*2510*/  UISETP.NE.AND UP0, UPT, UR6, URZ, UPT ;  /* 0x000000ff0600728c */ /* 0x000fe2000bf05270 */
[----:B------:R-:W-:-:S02]  /*2520*/  LEA R7, R0, R7, 0x2 ;  /* 0x0000000700077211 */ /* 0x000fc400078e10ff */
[----:B--2---:R-:W-:-:S13]  /*2530*/  FSETP.GEU.AND P0, PT, R6, R3, PT ;  /* 0x000000030600720b */ /* 0x004fda0003f0e000 */
[----:B------:R-:W0:Y:S01]  /*2540*/  @!P0 LDC.64 R14, c[0x0][0x390] ;  /* 0x0000e400ff0e8b82 */ /* 0x000e220000000a00 */
[----:B------:R-:W-:Y:S01]  /*2550*/  @!P0 MOV R6, R3 ;  /* 0x0000000300068202 */ /* 0x000fe20000000f00 */
[----:B0-----:R1:W-:Y:S01]  /*2560*/  @!P0 STG.E desc[UR8][R14.64], R3 ;  /* 0x000000030e008986 */ /* 0x0013e2000c101908 */
[----:B------:R-:W-:Y:S05]  /*2570*/  BRA.U UP0, `(.L_x_30) ;  /* 0xfffffffd00847547 */ /* 0x000fea000b83ffff */
.L_x_29:
[----:B------:R-:W-:-:S13]  /*2580*/  ISETP.NE.AND P0, PT, RZ, UR5, PT ;  /* 0x00000005ff007c0c */ /* 0x000fda000bf05270 */
[----:B------:R-:W-:Y:S05]  /*2590*/  @!P0 EXIT ;  /* 0x000000000000894d */ /* 0x000fea0003800000 */
[----:B0-234-:R-:W0:Y:S01]  /*25a0*/  LDC.64 R4, c[0x0][0x390] ;  /* 0x0000e400ff047b82 */ /* 0x01de220000000a00 */
[----:B------:R-:W-:Y:S01]  /*25b0*/  IMAD R7, R0, UR4, RZ ;  /* 0x0000000400077c24 */ /* 0x000fe2000f8e02ff */
[----:B------:R-:W-:-:S12]  /*25c0*/  UIADD3 UR5, UPT, UPT, -UR5, URZ, URZ ;  /* 0x000000ff05057290 */ /* 0x000fd8000fffe1ff */
.L_x_34:
[----:B012---:R-:W-:-:S06]  /*25d0*/  IMAD.WIDE.U32 R2, R7, 0x4, R4 ;  /* 0x0000000407027825 */ /* 0x007fcc00078e0004 */
[----:B------:R-:W2:Y:S01]  /*25e0*/  LDG.E R3, desc[UR8][R2.64] ;  /* 0x0000000802037981 */ /* 0x000ea2000c1e1900 */
[----:B------:R-:W-:Y:S01]  /*25f0*/  UIADD3 UR5, UPT, UPT, UR5, 0x1, URZ ;  /* 0x0000000105057890 */ /* 0x000fe2000fffe0ff */
[----:B------:R-:W-:-:S03]  /*2600*/  IADD3 R7, PT, PT, R0, R7, RZ ;  /* 0x0000000700077210 */ /* 0x000fc60007ffe0ff */
[----:B------:R-:W-:Y:S01]  /*2610*/  UISETP.NE.AND UP0, UPT, UR5, URZ, UPT ;  /* 0x000000ff0500728c */ /* 0x000fe2000bf05270 */
[----:B--2--5:R-:W-:-:S13]  /*2620*/  FSETP.GEU.AND P0, PT, R6, R3, PT ;  /* 0x000000030600720b */ /* 0x024fda0003f0e000 */
[----:B------:R-:W0:Y:S01]  /*2630*/  @!P0 LDC.64 R8, c[0x0][0x390] ;  /* 0x0000e400ff088b82 */ /* 0x000e220000000a00 */
[----:B------:R-:W-:Y:S01]  /*2640*/  @!P0 IMAD.MOV.U32 R6, RZ, RZ, R3 ;  /* 0x000000ffff068224 */ /* 0x000fe200078e0003 */
[----:B0-----:R2:W-:Y:S01]  /*2650*/  @!P0 STG.E desc[UR8][R8.64], R3 ;  /* 0x0000000308008986 */ /* 0x0015e2000c101908 */
[----:B------:R-:W-:Y:S05]  /*2660*/  BRA.U UP0, `(.L_x_34) ;  /* 0xfffffffd00d87547 */ /* 0x000fea000b83ffff */
[----:B------:R-:W-:Y:S05]  /*2670*/  EXIT ;  /* 0x000000000000794d */ /* 0x000fea0003800000 */
.L_x_35:
        /* <DEDUP_REMOVED lines=16> */
.L_x_38:


//--------------------- .text._Z12compute_AnewPfS_ --------------------------
	.section	.text._Z12compute_AnewPfS_,"ax",@progbits
	.align	128
        .global         _Z12compute_AnewPfS_
        .type           _Z12compute_AnewPfS_,@function
        .size           _Z12compute_AnewPfS_,(.L_x_39 - _Z12compute_AnewPfS_)
        .other          _Z12compute_AnewPfS_,@"STO_CUDA_ENTRY STV_DEFAULT"
_Z12compute_AnewPfS_:
.text._Z12compute_AnewPfS_:
        /* <DEDUP_REMOVED lines=15> */
[----:B------:R-:W-:-:S04]  /*00f0*/  LEA R13, R0, R3, 0xc ;  /* 0x00000003000d7211 */ /* 0x000fc800078e60ff */
[C---:B------:R-:W-:Y:S02]  /*0100*/  IADD3 R3, PT, PT, R13.reuse, 0x1000, RZ ;  /* 0x000010000d037810 */ /* 0x040fe40007ffe0ff */
[C---:B------:R-:W-:Y:S02]  /*0110*/  IADD3 R5, PT, PT, R13.reuse, -0x1000, RZ ;  /* 0xfffff0000d057810 */ /* 0x040fe40007ffe0ff */
[----:B------:R-:W-:Y:S01]  /*0120*/  IADD3 R11, PT, PT, R13, -0x1, RZ ;  /* 0xffffffff0d0b7810 */ /* 0x000fe20007ffe0ff */
[----:B0-----:R-:W-:-:S04]  /*0130*/  IMAD.WIDE.U32 R2, R3, 0x4, R8 ;  /* 0x0000000403027825 */ /* 0x001fc800078e0008 */
[--C-:B------:R-:W-:Y:S02]  /*0140*/  IMAD.WIDE.U32 R4, R5, 0x4, R8.reuse ;  /* 0x0000000405047825 */ /* 0x100fe400078e0008 */
[----:B-1----:R-:W2:Y:S02]  /*0150*/  LDG.E R2, desc[UR4][R2.64] ;  /* 0x0000000402027981 */ /* 0x002ea4000c1e1900 */
[--C-:B------:R-:W-:Y:S02]  /*0160*/  IMAD.WIDE.U32 R6, R13, 0x4, R8.reuse ;  /* 0x000000040d067825 */ /* 0x100fe400078e0008 */
[----:B------:R-:W2:Y:S02]  /*0170*/  LDG.E R5, desc[UR4][R4.64] ;  /* 0x0000000404057981 */ /* 0x000ea4000c1e1900 */
[----:B------:R-:W-:Y:S02]  /*0180*/  IMAD.WIDE.U32 R8, R11, 0x4, R8 ;  /* 0x000000040b087825 */ /* 0x000fe400078e0008 */
[----:B------:R-:W3:Y:S01]  /*0190*/  LDG.E R7, desc[UR4][R6.64+0x4] ;  /* 0x0000040406077981 */ /* 0x000ee2000c1e1900 */
[----:B------:R-:W0:Y:S03]  /*01a0*/  LDC.64 R10, c[0x0][0x388] ;  /* 0x0000e200ff0a7b82 */ /* 0x000e260000000a00 */
[----:B------:R-:W4:Y:S01]  /*01b0*/  LDG.E R9, desc[UR4][R8.64] ;  /* 0x0000000408097981 */ /* 0x000f22000c1e1900 */
[----:B0-----:R-:W-:-:S04]  /*01c0*/  IMAD.WIDE.U32 R10, R13, 0x4, R10 ;  /* 0x000000040d0a7825 */ /* 0x001fc800078e000a */
[----:B--2---:R-:W-:-:S04]  /*01d0*/  FADD R0, R2, R5 ;  /* 0x0000000502007221 */ /* 0x004fc80000000000 */
[----:B---3--:R-:W-:-:S04]  /*01e0*/  FADD R0, R0, R7 ;  /* 0x0000000700007221 */ /* 0x008fc80000000000 */
[----:B----4-:R-:W-:-:S04]  /*01f0*/  FADD R0, R0, R9 ;  /* 0x0000000900007221 */ /* 0x010fc80000000000 */
[----:B------:R-:W-:-:S05]  /*0200*/  FMUL R3, R0, 0.25 ;  /* 0x3e80000000037820 */ /* 0x000fca0000400000 */
[----:B------:R-:W-:Y:S01]  /*0210*/  STG.E desc[UR4][R10.64], R3 ;  /* 0x000000030a007986 */ /* 0x000fe2000c101904 */
[----:B------:R-:W-:Y:S05]  /*0220*/  EXIT ;  /* 0x000000000000794d */ /* 0x000fea0003800000 */
.L_x_36:
        /* <DEDUP_REMOVED lines=13> */
.L_x_39:


//--------------------- .nv.shared.reserved.0     --------------------------
	.section	.nv.shared.reserved.0,"aw",@nobits
	.weak		__nv_reservedSMEM_offset_0_alias
	.size		__nv_reservedSMEM_offset_0_alias, 0, 64
	.other		__nv_reservedSMEM_offset_0_alias,@"STO_CUDA_RESERVED_SHARED STV_DEFAULT"
__nv_reservedSMEM_offset_0_alias:
	.zero		0
	.zero		64


//--------------------- .nv.shared._Z13compute_errorPfS_S_ --------------------------
	.section	.nv.shared._Z13compute_errorPfS_S_,"aw",@nobits
	.sectionflags	@""
	.align	4
.nv.shared._Z13compute_errorPfS_S_:
	.zero		5120


//--------------------- .nv.constant0._Z9copy_AnewPfS_ --------------------------
	.section	.nv.constant0._Z9copy_AnewPfS_,"a",@progbits
	.sectionflags	@""
	.align	4
.nv.constant0._Z9copy_AnewPfS_:
	.zero		912


//--------------------- .nv.constant0._Z13compute_errorPfS_S_ --------------------------
	.section	.nv.constant0._Z13compute_errorPfS_S_,"a",@progbits
	.sectionflags	@""
	.align	4
.nv.constant0._Z13compute_errorPfS_S_:
	.zero		920


//--------------------- .nv.constant0._Z12compute_AnewPfS_ --------------------------
	.section	.nv.constant0._Z12compute_AnewPfS_,"a",@progbits
	.sectionflags	@""
	.align	4
.nv.constant0._Z12compute_AnewPfS_:
	.zero		912


//--------------------- SYMBOLS --------------------------

	.type		.nv.reservedSmem.offset0,@object
	.size		.nv.reservedSmem.offset0,0x4
	.type		.nv.reservedSmem.cap,@object
	.size		.nv.reservedSmem.cap,0x4
